	.headerflags	@"EF_CUDA_TEXMODE_UNIFIED EF_CUDA_64BIT_ADDRESS EF_CUDA_ACCELERATORS EF_CUDA_SM90 EF_CUDA_VIRTUAL_SM(EF_CUDA_SM90)"
	.elftype	@"ET_EXEC"


//--------------------- .nv.info                  --------------------------
	.section	.nv.info,"",@"SHT_CUDA_INFO"
	.align	4


	//----- nvinfo : EIATTR_REGCOUNT
	.align		4
        /*0000*/ 	.byte	0x04, 0x2f
        /*0002*/ 	.short	(.L_3 - .L_2)
	.align		4
.L_2:
        /*0004*/ 	.word	index@(triton_poi_fused_clone_2)
        /*0008*/ 	.word	0x00000025


	//----- nvinfo : EIATTR_MIN_STACK_SIZE
	.align		4
.L_3:
        /*000c*/ 	.byte	0x04, 0x12
        /*000e*/ 	.short	(.L_5 - .L_4)
	.align		4
.L_4:
        /*0010*/ 	.word	index@(triton_poi_fused_clone_2)
        /*0014*/ 	.word	0x00000020


	//----- nvinfo : EIATTR_FRAME_SIZE
	.align		4
.L_5:
        /*0018*/ 	.byte	0x04, 0x11
        /*001a*/ 	.short	(.L_7 - .L_6)
	.align		4
.L_6:
        /*001c*/ 	.word	index@(triton_poi_fused_clone_2)
        /*0020*/ 	.word	0x00000020


	//----- nvinfo : EIATTR_MIN_STACK_SIZE
	.align		4
.L_7:
        /*0024*/ 	.byte	0x04, 0x12
        /*0026*/ 	.short	(.L_9 - .L_8)
	.align		4
.L_8:
        /*0028*/ 	.word	index@(triton_poi_fused_clone_2)
        /*002c*/ 	.word	0x00000020
.L_9:


//--------------------- .nv.info.triton_poi_fused_clone_2 --------------------------
	.section	.nv.info.triton_poi_fused_clone_2,"",@"SHT_CUDA_INFO"
	.sectionflags	@""
	.align	4


	//----- nvinfo : EIATTR_CUDA_API_VERSION
	.align		4
        /*0000*/ 	.byte	0x04, 0x37
        /*0002*/ 	.short	(.L_11 - .L_10)
.L_10:
        /*0004*/ 	.word	0x0000007c


	//----- nvinfo : EIATTR_KPARAM_INFO
	.align		4
.L_11:
        /*0008*/ 	.byte	0x04, 0x17
        /*000a*/ 	.short	(.L_13 - .L_12)
.L_12:
        /*000c*/ 	.word	0x00000000
        /*0010*/ 	.short	0x0006
        /*0012*/ 	.short	0x0028
        /*0014*/ 	.byte	0x00, 0xf4, 0x21, 0x00


	//----- nvinfo : EIATTR_KPARAM_INFO
	.align		4
.L_13:
        /*0018*/ 	.byte	0x04, 0x17
        /*001a*/ 	.short	(.L_15 - .L_14)
.L_14:
        /*001c*/ 	.word	0x00000000
        /*0020*/ 	.short	0x0005
        /*0022*/ 	.short	0x0020
        /*0024*/ 	.byte	0x00, 0xf0, 0x11, 0x00


	//----- nvinfo : EIATTR_KPARAM_INFO
	.align		4
.L_15:
        /*0028*/ 	.byte	0x04, 0x17
        /*002a*/ 	.short	(.L_17 - .L_16)
.L_16:
        /*002c*/ 	.word	0x00000000
        /*0030*/ 	.short	0x0004
        /*0032*/ 	.short	0x001c
        /*0034*/ 	.byte	0x00, 0xf0, 0x11, 0x00


	//----- nvinfo : EIATTR_KPARAM_INFO
	.align		4
.L_17:
        /*0038*/ 	.byte	0x04, 0x17
        /*003a*/ 	.short	(.L_19 - .L_18)
.L_18:
        /*003c*/ 	.word	0x00000000
        /*0040*/ 	.short	0x0003
        /*0042*/ 	.short	0x0018
        /*0044*/ 	.byte	0x00, 0xf0, 0x11, 0x00


	//----- nvinfo : EIATTR_KPARAM_INFO
	.align		4
.L_19:
        /*0048*/ 	.byte	0x04, 0x17
        /*004a*/ 	.short	(.L_21 - .L_20)
.L_20:
        /*004c*/ 	.word	0x00000000
        /*0050*/ 	.short	0x0002
        /*0052*/ 	.short	0x0010
        /*0054*/ 	.byte	0x00, 0xf4, 0x21, 0x00


	//----- nvinfo : EIATTR_KPARAM_INFO
	.align		4
.L_21:
        /*0058*/ 	.byte	0x04, 0x17
        /*005a*/ 	.short	(.L_23 - .L_22)
.L_22:
        /*005c*/ 	.word	0x00000000
        /*0060*/ 	.short	0x0001
        /*0062*/ 	.short	0x0008
        /*0064*/ 	.byte	0x00, 0xf4, 0x21, 0x00


	//----- nvinfo : EIATTR_KPARAM_INFO
	.align		4
.L_23:
        /*0068*/ 	.byte	0x04, 0x17
        /*006a*/ 	.short	(.L_25 - .L_24)
.L_24:
        /*006c*/ 	.word	0x00000000
        /*0070*/ 	.short	0x0000
        /*0072*/ 	.short	0x0000
        /*0074*/ 	.byte	0x00, 0xf4, 0x21, 0x00


	//----- nvinfo : EIATTR_SPARSE_MMA_MASK
	.align		4
.L_25:
        /*0078*/ 	.byte	0x03, 0x50
        /*007a*/ 	.short	0x0000


	//----- nvinfo : EIATTR_MAXREG_COUNT
	.align		4
        /*007c*/ 	.byte	0x03, 0x1b
        /*007e*/ 	.short	0x00ff


	//----- nvinfo : EIATTR_EXIT_INSTR_OFFSETS
	.align		4
        /*0080*/ 	.byte	0x04, 0x1c
        /*0082*/ 	.short	(.L_27 - .L_26)


	//   ....[0]....
.L_26:
        /*0084*/ 	.word	0x00003380


	//----- nvinfo : EIATTR_REQNTID
	.align		4
.L_27:
        /*0088*/ 	.byte	0x04, 0x10
        /*008a*/ 	.short	(.L_29 - .L_28)
.L_28:
        /*008c*/ 	.word	0x00000080
        /*0090*/ 	.word	0x00000001
        /*0094*/ 	.word	0x00000001


	//----- nvinfo : EIATTR_CRS_STACK_SIZE
	.align		4
.L_29:
        /*0098*/ 	.byte	0x04, 0x1e
        /*009a*/ 	.short	(.L_31 - .L_30)
.L_30:
        /*009c*/ 	.word	0x00000000


	//----- nvinfo : EIATTR_CBANK_PARAM_SIZE
	.align		4
.L_31:
        /*00a0*/ 	.byte	0x03, 0x19
        /*00a2*/ 	.short	0x0030


	//----- nvinfo : EIATTR_PARAM_CBANK
	.align		4
        /*00a4*/ 	.byte	0x04, 0x0a
        /*00a6*/ 	.short	(.L_33 - .L_32)
	.align		4
.L_32:
        /*00a8*/ 	.word	index@(.nv.constant0.triton_poi_fused_clone_2)
        /*00ac*/ 	.short	0x0210
        /*00ae*/ 	.short	0x0030


	//----- nvinfo : EIATTR_SW_WAR
	.align		4
.L_33:
        /*00b0*/ 	.byte	0x04, 0x36
        /*00b2*/ 	.short	(.L_35 - .L_34)
.L_34:
        /*00b4*/ 	.word	0x00000008
.L_35:


//--------------------- .nv.callgraph             --------------------------
	.section	.nv.callgraph,"",@"SHT_CUDA_CALLGRAPH"
	.align	4
	.sectionentsize	8
	.align		4
        /*0000*/ 	.word	0x00000000
	.align		4
        /*0004*/ 	.word	0xffffffff
	.align		4
        /*0008*/ 	.word	0x00000000
	.align		4
        /*000c*/ 	.word	0xfffffffe
	.align		4
        /*0010*/ 	.word	0x00000000
	.align		4
        /*0014*/ 	.word	0xfffffffd
	.align		4
        /*0018*/ 	.word	0x00000000
	.align		4
        /*001c*/ 	.word	0xfffffffc


//--------------------- .nv.constant4             --------------------------
	.section	.nv.constant4,"a",@progbits
	.align	8
	.align		8
.nv.constant4:
        /*0000*/ 	.dword	_$_str
	.align		8
        /*0008*/ 	.dword	__cudart_i2opi_f


//--------------------- .text.triton_poi_fused_clone_2 --------------------------
	.section	.text.triton_poi_fused_clone_2,"ax",@progbits
	.align	128
        .global         triton_poi_fused_clone_2
        .type           triton_poi_fused_clone_2,@function
        .size           triton_poi_fused_clone_2,(.L_x_25 - triton_poi_fused_clone_2)
        .other          triton_poi_fused_clone_2,@"STO_CUDA_ENTRY STV_DEFAULT"
triton_poi_fused_clone_2:
.text.triton_poi_fused_clone_2:
[----:B------:R-:W0:Y:S08]  /*0000*/  LDC R1, c[0x0][0x28] ;  /* 0x00000a00ff017b82 */ /* 0x000e300000000800 */
[----:B------:R-:W1:Y:S01]  /*0010*/  LDC R0, c[0x0][0x228] ;  /* 0x00008a00ff007b82 */ /* 0x000e620000000800 */
[----:B------:R-:W2:Y:S01]  /*0020*/  S2R R2, SR_TID.X ;  /* 0x0000000000027919 */ /* 0x000ea20000002100 */
[----:B------:R-:W-:Y:S01]  /*0030*/  ULDC.64 UR4, c[0x0][0x208] ;  /* 0x0000820000047ab9 */ /* 0x000fe20000000a00 */
[----:B0-----:R-:W-:Y:S01]  /*0040*/  VIADD R1, R1, 0xffffffe0 ;  /* 0xffffffe001017836 */ /* 0x001fe20000000000 */
[----:B------:R-:W0:Y:S04]  /*0050*/  S2R R5, SR_CTAID.X ;  /* 0x0000000000057919 */ /* 0x000e280000002500 */
[----:B------:R-:W3:Y:S01]  /*0060*/  LDC R4, c[0x0][0x22c] ;  /* 0x00008b00ff047b82 */ /* 0x000ee20000000800 */
[----:B-1----:R-:W-:-:S04]  /*0070*/  IABS R7, R0 ;  /* 0x0000000000077213 */ /* 0x002fc80000000000 */
[----:B------:R-:W1:Y:S01]  /*0080*/  I2F.RP R3, R7 ;  /* 0x0000000700037306 */ /* 0x000e620000209400 */
[----:B---3--:R-:W-:Y:S01]  /*0090*/  IABS R8, R4 ;  /* 0x0000000400087213 */ /* 0x008fe20000000000 */
[----:B--2---:R-:W-:-:S06]  /*00a0*/  IMAD.SHL.U32 R2, R2, 0x4, RZ ;  /* 0x0000000402027824 */ /* 0x004fcc00078e00ff */
[----:B------:R-:W2:Y:S01]  /*00b0*/  I2F.RP R6, R8 ;  /* 0x0000000800067306 */ /* 0x000ea20000209400 */
[----:B0-----:R-:W-:Y:S02]  /*00c0*/  SHF.R.S32.HI R12, RZ, 0x16, R5 ;  /* 0x00000016ff0c7819 */ /* 0x001fe40000011405 */
[----:B------:R-:W-:Y:S02]  /*00d0*/  LOP3.LUT R2, R2, 0x1fc, RZ, 0xc0, !PT ;  /* 0x000001fc02027812 */ /* 0x000fe400078ec0ff */
[----:B------:R-:W-:-:S03]  /*00e0*/  SGXT R12, R12, 0x1 ;  /* 0x000000010c0c781a */ /* 0x000fc60000000200 */
[----:B-1----:R-:W0:Y:S01]  /*00f0*/  MUFU.RCP R3, R3 ;  /* 0x0000000300037308 */ /* 0x002e220000001000 */
[----:B------:R-:W-:-:S04]  /*0100*/  IMAD R5, R5, 0x200, R2 ;  /* 0x0000020005057824 */ /* 0x000fc800078e0202 */
[----:B------:R-:W-:Y:S01]  /*0110*/  VIADD R15, R5, 0x3 ;  /* 0x00000003050f7836 */ /* 0x000fe20000000000 */
[-C--:B------:R-:W-:Y:S02]  /*0120*/  LEA.HI R2, R12, R5.reuse, RZ, 0x7 ;  /* 0x000000050c027211 */ /* 0x080fe400078f38ff */
[----:B--2---:R-:W1:Y:S01]  /*0130*/  MUFU.RCP R6, R6 ;  /* 0x0000000600067308 */ /* 0x004e620000001000 */
[----:B------:R-:W-:Y:S02]  /*0140*/  IABS R19, R5 ;  /* 0x0000000500137213 */ /* 0x000fe40000000000 */
[----:B------:R-:W-:Y:S01]  /*0150*/  SHF.R.S32.HI R9, RZ, 0x7, R2 ;  /* 0x00000007ff097819 */ /* 0x000fe20000011402 */
[----:B0-----:R-:W-:-:S03]  /*0160*/  VIADD R10, R3, 0xffffffe ;  /* 0x0ffffffe030a7836 */ /* 0x001fc60000000000 */
[----:B------:R-:W-:Y:S01]  /*0170*/  ISETP.GE.AND P2, PT, R9, RZ, PT ;  /* 0x000000ff0900720c */ /* 0x000fe20003f46270 */
[----:B------:R0:W2:Y:S01]  /*0180*/  F2I.FTZ.U32.TRUNC.NTZ R11, R10 ;  /* 0x0000000a000b7305 */ /* 0x0000a2000021f000 */
[----:B-1----:R-:W-:Y:S02]  /*0190*/  IADD3 R3, R6, 0xffffffe, RZ ;  /* 0x0ffffffe06037810 */ /* 0x002fe40007ffe0ff */
[----:B------:R-:W-:Y:S01]  /*01a0*/  IABS R6, R9 ;  /* 0x0000000900067213 */ /* 0x000fe20000000000 */
[----:B0-----:R-:W-:-:S04]  /*01b0*/  IMAD.MOV.U32 R10, RZ, RZ, RZ ;  /* 0x000000ffff0a7224 */ /* 0x001fc800078e00ff */
[----:B------:R-:W0:Y:S01]  /*01c0*/  F2I.FTZ.U32.TRUNC.NTZ R3, R3 ;  /* 0x0000000300037305 */ /* 0x000e22000021f000 */
[----:B--2---:R-:W-:-:S04]  /*01d0*/  IMAD.MOV R14, RZ, RZ, -R11 ;  /* 0x000000ffff0e7224 */ /* 0x004fc800078e0a0b */
[----:B------:R-:W-:-:S04]  /*01e0*/  IMAD R13, R14, R7, RZ ;  /* 0x000000070e0d7224 */ /* 0x000fc800078e02ff */
[----:B------:R-:W-:-:S04]  /*01f0*/  IMAD.HI.U32 R10, R11, R13, R10 ;  /* 0x0000000d0b0a7227 */ /* 0x000fc800078e000a */
[----:B------:R-:W-:Y:S01]  /*0200*/  IMAD.MOV.U32 R13, RZ, RZ, R6 ;  /* 0x000000ffff0d7224 */ /* 0x000fe200078e0006 */
[----:B------:R-:W-:Y:S01]  /*0210*/  LOP3.LUT R6, R2, 0xffffff80, RZ, 0xc0, !PT ;  /* 0xffffff8002067812 */ /* 0x000fe200078ec0ff */
[----:B0-----:R-:W-:Y:S02]  /*0220*/  IMAD.MOV R11, RZ, RZ, -R3 ;  /* 0x000000ffff0b7224 */ /* 0x001fe400078e0a03 */
[----:B------:R-:W-:-:S04]  /*0230*/  IMAD.HI.U32 R10, R10, R13, RZ ;  /* 0x0000000d0a0a7227 */ /* 0x000fc800078e00ff */
[----:B------:R-:W-:Y:S02]  /*0240*/  IMAD.IADD R6, R5, 0x1, -R6 ;  /* 0x0000000105067824 */ /* 0x000fe400078e0a06 */
[----:B------:R-:W-:Y:S02]  /*0250*/  IMAD.MOV R10, RZ, RZ, -R10 ;  /* 0x000000ffff0a7224 */ /* 0x000fe400078e0a0a */
[----:B------:R-:W-:Y:S01]  /*0260*/  IMAD R11, R11, R8, RZ ;  /* 0x000000080b0b7224 */ /* 0x000fe200078e02ff */
[----:B------:R-:W-:Y:S01]  /*0270*/  PRMT R2, R6, 0x8880, RZ ;  /* 0x0000888006027816 */ /* 0x000fe200000000ff */
[C---:B------:R-:W-:Y:S01]  /*0280*/  IMAD R13, R7.reuse, R10, R13 ;  /* 0x0000000a070d7224 */ /* 0x040fe200078e020d */
[----:B------:R-:W-:Y:S02]  /*0290*/  LEA.HI R10, R12, R15, RZ, 0x7 ;  /* 0x0000000f0c0a7211 */ /* 0x000fe400078f38ff */
[----:B------:R-:W-:Y:S01]  /*02a0*/  PRMT R9, R2, 0x7710, RZ ;  /* 0x0000771002097816 */ /* 0x000fe200000000ff */
[----:B------:R-:W-:Y:S01]  /*02b0*/  HFMA2.MMA R2, -RZ, RZ, 0, 0 ;  /* 0x00000000ff027435 */ /* 0x000fe200000001ff */
[----:B------:R-:W-:-:S02]  /*02c0*/  ISETP.GT.U32.AND P0, PT, R7, R13, PT ;  /* 0x0000000d0700720c */ /* 0x000fc40003f04070 */
[----:B------:R-:W-:Y:S02]  /*02d0*/  SHF.R.U32.HI R9, RZ, 0x9, R9 ;  /* 0x00000009ff097819 */ /* 0x000fe40000011609 */
[----:B------:R-:W-:Y:S02]  /*02e0*/  LOP3.LUT R14, R10, 0xff80, RZ, 0xc0, !PT ;  /* 0x0000ff800a0e7812 */ /* 0x000fe400078ec0ff */
[----:B------:R-:W-:-:S03]  /*02f0*/  LOP3.LUT R17, R9, 0x3f, RZ, 0xc0, !PT ;  /* 0x0000003f09117812 */ /* 0x000fc600078ec0ff */
[----:B------:R-:W-:-:S04]  /*0300*/  IMAD.HI.U32 R16, R3, R11, R2 ;  /* 0x0000000b03107227 */ /* 0x000fc800078e0002 */
[C---:B------:R-:W-:Y:S02]  /*0310*/  VIADD R11, R5.reuse, 0x2 ;  /* 0x00000002050b7836 */ /* 0x040fe40000000000 */
[----:B------:R-:W-:Y:S02]  /*0320*/  VIADD R3, R5, 0x1 ;  /* 0x0000000105037836 */ /* 0x000fe40000000000 */
[----:B------:R-:W-:Y:S01]  /*0330*/  IMAD.IADD R17, R6, 0x1, R17 ;  /* 0x0000000106117824 */ /* 0x000fe200078e0211 */
[C---:B------:R-:W-:Y:S01]  /*0340*/  LEA.HI R9, R12.reuse, R11, RZ, 0x7 ;  /* 0x0000000b0c097211 */ /* 0x040fe200078f38ff */
[----:B------:R-:W-:Y:S01]  /*0350*/  @!P0 IMAD.IADD R13, R13, 0x1, -R7 ;  /* 0x000000010d0d8824 */ /* 0x000fe200078e0a07 */
[----:B------:R-:W-:Y:S02]  /*0360*/  LEA.HI R2, R12, R3, RZ, 0x7 ;  /* 0x000000030c027211 */ /* 0x000fe400078f38ff */
[----:B------:R-:W-:Y:S02]  /*0370*/  LOP3.LUT R17, R17, 0xc0, RZ, 0xc0, !PT ;  /* 0x000000c011117812 */ /* 0x000fe400078ec0ff */
[----:B------:R-:W-:Y:S01]  /*0380*/  LOP3.LUT R12, R9, 0xff80, RZ, 0xc0, !PT ;  /* 0x0000ff80090c7812 */ /* 0x000fe200078ec0ff */
[----:B------:R-:W-:Y:S01]  /*0390*/  IMAD.HI.U32 R9, R16, R19, RZ ;  /* 0x0000001310097227 */ /* 0x000fe200078e00ff */
[----:B------:R-:W-:-:S02]  /*03a0*/  IADD3 R17, RZ, -R17, RZ ;  /* 0x80000011ff117210 */ /* 0x000fc40007ffe0ff */
[----:B------:R-:W-:Y:S01]  /*03b0*/  ISETP.GT.U32.AND P1, PT, R7, R13, PT ;  /* 0x0000000d0700720c */ /* 0x000fe20003f24070 */
[----:B------:R-:W-:Y:S01]  /*03c0*/  IMAD.IADD R11, R11, 0x1, -R12 ;  /* 0x000000010b0b7824 */ /* 0x000fe200078e0a0c */
[----:B------:R-:W-:Y:S01]  /*03d0*/  LOP3.LUT R2, R2, 0xff80, RZ, 0xc0, !PT ;  /* 0x0000ff8002027812 */ /* 0x000fe200078ec0ff */
[----:B------:R-:W-:Y:S01]  /*03e0*/  IMAD.IADD R12, R15, 0x1, -R14 ;  /* 0x000000010f0c7824 */ /* 0x000fe200078e0a0e */
[----:B------:R-:W-:Y:S01]  /*03f0*/  PRMT R15, R17, 0x7710, RZ ;  /* 0x00007710110f7816 */ /* 0x000fe200000000ff */
[----:B------:R-:W-:Y:S01]  /*0400*/  IMAD.MOV R17, RZ, RZ, -R9 ;  /* 0x000000ffff117224 */ /* 0x000fe200078e0a09 */
[----:B------:R-:W-:Y:S01]  /*0410*/  ISETP.NE.AND P0, PT, R0, RZ, PT ;  /* 0x000000ff0000720c */ /* 0x000fe20003f05270 */
[----:B------:R-:W-:Y:S01]  /*0420*/  IMAD.IADD R10, R3, 0x1, -R2 ;  /* 0x00000001030a7824 */ /* 0x000fe200078e0a02 */
[----:B------:R-:W-:Y:S01]  /*0430*/  PRMT R16, R11, 0x8880, RZ ;  /* 0x000088800b107816 */ /* 0x000fe200000000ff */
[----:B------:R-:W-:Y:S01]  /*0440*/  IMAD.IADD R14, R6, 0x1, R15 ;  /* 0x00000001060e7824 */ /* 0x000fe200078e020f */
[----:B------:R-:W0:Y:S01]  /*0450*/  LDC.64 R2, c[0x0][0x218] ;  /* 0x00008600ff027b82 */ /* 0x000e220000000a00 */
[----:B------:R-:W-:Y:S01]  /*0460*/  PRMT R18, R12, 0x8880, RZ ;  /* 0x000088800c127816 */ /* 0x000fe200000000ff */
[----:B------:R-:W-:Y:S01]  /*0470*/  IMAD R17, R8, R17, R19 ;  /* 0x0000001108117224 */ /* 0x000fe200078e0213 */
[----:B------:R-:W-:-:S02]  /*0480*/  PRMT R15, R10, 0x8880, RZ ;  /* 0x000088800a0f7816 */ /* 0x000fc400000000ff */
[----:B------:R-:W-:Y:S02]  /*0490*/  LOP3.LUT R14, R14, 0xffff, RZ, 0xc0, !PT ;  /* 0x0000ffff0e0e7812 */ /* 0x000fe400078ec0ff */
[----:B------:R-:W-:Y:S02]  /*04a0*/  @!P1 IADD3 R13, R13, -R7, RZ ;  /* 0x800000070d0d9210 */ /* 0x000fe40007ffe0ff */
[----:B------:R-:W-:Y:S02]  /*04b0*/  PRMT R7, R14, 0x8880, RZ ;  /* 0x000088800e077816 */ /* 0x000fe400000000ff */
[----:B------:R-:W-:Y:S01]  /*04c0*/  PRMT R14, R15, 0x7710, RZ ;  /* 0x000077100f0e7816 */ /* 0x000fe200000000ff */
[----:B------:R-:W-:Y:S01]  /*04d0*/  @!P2 IMAD.MOV R13, RZ, RZ, -R13 ;  /* 0x000000ffff0da224 */ /* 0x000fe200078e0a0d */
[----:B------:R-:W-:Y:S02]  /*04e0*/  PRMT R15, R16, 0x7710, RZ ;  /* 0x00007710100f7816 */ /* 0x000fe400000000ff */
[----:B------:R-:W-:-:S02]  /*04f0*/  @!P0 LOP3.LUT R13, RZ, R0, RZ, 0x33, !PT ;  /* 0x00000000ff0d8212 */ /* 0x000fc400078e33ff */
[----:B------:R-:W-:Y:S02]  /*0500*/  PRMT R16, R18, 0x7710, RZ ;  /* 0x0000771012107816 */ /* 0x000fe400000000ff */
[----:B------:R-:W-:Y:S01]  /*0510*/  SHF.R.U32.HI R15, RZ, 0x9, R15 ;  /* 0x00000009ff0f7819 */ /* 0x000fe2000001160f */
[----:B------:R-:W-:Y:S01]  /*0520*/  IMAD R21, R7, R0, R13 ;  /* 0x0000000007157224 */ /* 0x000fe200078e020d */
[----:B------:R-:W-:Y:S02]  /*0530*/  SHF.R.U32.HI R14, RZ, 0x9, R14 ;  /* 0x00000009ff0e7819 */ /* 0x000fe4000001160e */
[----:B------:R-:W-:Y:S02]  /*0540*/  SHF.R.U32.HI R19, RZ, 0x9, R16 ;  /* 0x00000009ff137819 */ /* 0x000fe40000011610 */
[----:B------:R-:W-:Y:S02]  /*0550*/  LOP3.LUT R18, R15, 0x3f, RZ, 0xc0, !PT ;  /* 0x0000003f0f127812 */ /* 0x000fe400078ec0ff */
[----:B------:R-:W-:-:S02]  /*0560*/  ISETP.GT.U32.AND P1, PT, R8, R17, PT ;  /* 0x000000110800720c */ /* 0x000fc40003f24070 */
[----:B------:R-:W-:Y:S01]  /*0570*/  LOP3.LUT R7, R14, 0x3f, RZ, 0xc0, !PT ;  /* 0x0000003f0e077812 */ /* 0x000fe200078ec0ff */
[----:B------:R-:W-:Y:S01]  /*0580*/  IMAD.IADD R18, R11, 0x1, R18 ;  /* 0x000000010b127824 */ /* 0x000fe200078e0212 */
[----:B------:R-:W-:Y:S01]  /*0590*/  LOP3.LUT R19, R19, 0x3f, RZ, 0xc0, !PT ;  /* 0x0000003f13137812 */ /* 0x000fe200078ec0ff */
[----:B0-----:R-:W-:-:S04]  /*05a0*/  IMAD.WIDE R14, R21, 0x4, R2 ;  /* 0x00000004150e7825 */ /* 0x001fc800078e0202 */
[----:B------:R-:W-:Y:S01]  /*05b0*/  IMAD.IADD R16, R10, 0x1, R7 ;  /* 0x000000010a107824 */ /* 0x000fe200078e0207 */
[----:B------:R-:W-:Y:S01]  /*05c0*/  LOP3.LUT R18, R18, 0xc0, RZ, 0xc0, !PT ;  /* 0x000000c012127812 */ /* 0x000fe200078ec0ff */
[----:B------:R-:W-:Y:S01]  /*05d0*/  IMAD.IADD R19, R12, 0x1, R19 ;  /* 0x000000010c137824 */ /* 0x000fe200078e0213 */
[----:B------:R0:W2:Y:S01]  /*05e0*/  LDG.E.EL R7, desc[UR4][R14.64] ;  /* 0x000000040e077981 */ /* 0x0000a2000c2e1900 */
[----:B------:R-:W-:Y:S01]  /*05f0*/  @!P1 IMAD.IADD R17, R17, 0x1, -R8 ;  /* 0x0000000111119824 */ /* 0x000fe200078e0a08 */
[----:B------:R-:W-:Y:S01]  /*0600*/  LOP3.LUT R16, R16, 0xc0, RZ, 0xc0, !PT ;  /* 0x000000c010107812 */ /* 0x000fe200078ec0ff */
[----:B------:R-:W-:Y:S01]  /*0610*/  IMAD.MOV R18, RZ, RZ, -R18 ;  /* 0x000000ffff127224 */ /* 0x000fe200078e0a12 */
[----:B------:R-:W-:Y:S01]  /*0620*/  LOP3.LUT R19, R19, 0xc0, RZ, 0xc0, !PT ;  /* 0x000000c013137812 */ /* 0x000fe200078ec0ff */
[----:B------:R-:W-:Y:S01]  /*0630*/  @!P1 VIADD R9, R9, 0x1 ;  /* 0x0000000109099836 */ /* 0x000fe20000000000 */
[----:B------:R-:W-:Y:S01]  /*0640*/  IADD3 R16, RZ, -R16, RZ ;  /* 0x80000010ff107210 */ /* 0x000fe20007ffe0ff */
[----:B------:R-:W-:Y:S01]  /*0650*/  IMAD R28, R13, 0x400, R6 ;  /* 0x000004000d1c7824 */ /* 0x000fe200078e0206 */
[----:B------:R-:W-:Y:S01]  /*0660*/  ISETP.GE.U32.AND P0, PT, R17, R8, PT ;  /* 0x000000081100720c */ /* 0x000fe20003f06070 */
[----:B------:R-:W-:Y:S01]  /*0670*/  IMAD.MOV R19, RZ, RZ, -R19 ;  /* 0x000000ffff137224 */ /* 0x000fe200078e0a13 */
[----:B------:R-:W-:-:S02]  /*0680*/  PRMT R17, R16, 0x7710, RZ ;  /* 0x0000771010117816 */ /* 0x000fc400000000ff */
[----:B0-----:R-:W-:Y:S02]  /*0690*/  PRMT R14, R18, 0x7710, RZ ;  /* 0x00007710120e7816 */ /* 0x001fe400000000ff */
[----:B------:R-:W-:Y:S01]  /*06a0*/  LOP3.LUT R16, R5, R4, RZ, 0x3c, !PT ;  /* 0x0000000405107212 */ /* 0x000fe200078e3cff */
[----:B------:R-:W-:Y:S01]  /*06b0*/  IMAD.IADD R8, R10, 0x1, R17 ;  /* 0x000000010a087824 */ /* 0x000fe200078e0211 */
[----:B------:R-:W-:Y:S01]  /*06c0*/  PRMT R15, R19, 0x7710, RZ ;  /* 0x00007710130f7816 */ /* 0x000fe200000000ff */
[----:B------:R-:W-:Y:S01]  /*06d0*/  IMAD.IADD R14, R11, 0x1, R14 ;  /* 0x000000010b0e7824 */ /* 0x000fe200078e020e */
[----:B------:R-:W-:Y:S01]  /*06e0*/  ISETP.GE.AND P2, PT, R16, RZ, PT ;  /* 0x000000ff1000720c */ /* 0x000fe20003f46270 */
[----:B------:R-:W0:Y:S01]  /*06f0*/  LDC.64 R10, c[0x0][0x210] ;  /* 0x00008400ff0a7b82 */ /* 0x000e220000000a00 */
[----:B------:R-:W-:Y:S01]  /*0700*/  IADD3 R12, R12, R15, RZ ;  /* 0x0000000f0c0c7210 */ /* 0x000fe20007ffe0ff */
[----:B------:R-:W-:Y:S01]  /*0710*/  @P0 VIADD R9, R9, 0x1 ;  /* 0x0000000109090836 */ /* 0x000fe20000000000 */
[----:B------:R-:W-:-:S02]  /*0720*/  ISETP.NE.AND P1, PT, R4, RZ, PT ;  /* 0x000000ff0400720c */ /* 0x000fc40003f25270 */
[----:B------:R-:W-:Y:S02]  /*0730*/  LOP3.LUT R14, R14, 0xffff, RZ, 0xc0, !PT ;  /* 0x0000ffff0e0e7812 */ /* 0x000fe400078ec0ff */
[----:B------:R-:W-:Y:S02]  /*0740*/  LOP3.LUT R12, R12, 0xffff, RZ, 0xc0, !PT ;  /* 0x0000ffff0c0c7812 */ /* 0x000fe400078ec0ff */
[----:B------:R-:W-:Y:S02]  /*0750*/  LOP3.LUT R8, R8, 0xffff, RZ, 0xc0, !PT ;  /* 0x0000ffff08087812 */ /* 0x000fe400078ec0ff */
[----:B------:R-:W-:Y:S01]  /*0760*/  PRMT R14, R14, 0x8880, RZ ;  /* 0x000088800e0e7816 */ /* 0x000fe200000000ff */
[----:B------:R-:W-:Y:S01]  /*0770*/  @!P2 IMAD.MOV R9, RZ, RZ, -R9 ;  /* 0x000000ffff09a224 */ /* 0x000fe200078e0a09 */
[----:B------:R-:W-:Y:S02]  /*0780*/  PRMT R15, R12, 0x8880, RZ ;  /* 0x000088800c0f7816 */ /* 0x000fe400000000ff */
[----:B------:R-:W-:Y:S01]  /*0790*/  PRMT R8, R8, 0x8880, RZ ;  /* 0x0000888008087816 */ /* 0x000fe200000000ff */
[----:B------:R-:W-:Y:S01]  /*07a0*/  IMAD.MOV.U32 R12, RZ, RZ, R14 ;  /* 0x000000ffff0c7224 */ /* 0x000fe200078e000e */
[----:B------:R-:W-:Y:S01]  /*07b0*/  @!P1 LOP3.LUT R9, RZ, R4, RZ, 0x33, !PT ;  /* 0x00000004ff099212 */ /* 0x000fe200078e33ff */
[----:B------:R-:W-:-:S02]  /*07c0*/  IMAD.MOV.U32 R14, RZ, RZ, R15 ;  /* 0x000000ffff0e7224 */ /* 0x000fc400078e000f */
[--C-:B------:R-:W-:Y:S01]  /*07d0*/  IMAD R15, R8, R0, R13.reuse ;  /* 0x00000000080f7224 */ /* 0x100fe200078e020d */
[----:B------:R-:W-:Y:S01]  /*07e0*/  LEA R28, R9, R28, 0x7 ;  /* 0x0000001c091c7211 */ /* 0x000fe200078e38ff */
[-CC-:B------:R-:W-:Y:S02]  /*07f0*/  IMAD R17, R12, R0.reuse, R13.reuse ;  /* 0x000000000c117224 */ /* 0x180fe400078e020d */
[----:B------:R-:W-:Y:S02]  /*0800*/  IMAD R19, R14, R0, R13 ;  /* 0x000000000e137224 */ /* 0x000fe400078e020d */
[----:B------:R-:W-:-:S04]  /*0810*/  IMAD.WIDE R12, R15, 0x4, R2 ;  /* 0x000000040f0c7825 */ /* 0x000fc800078e0202 */
[--C-:B------:R-:W-:Y:S01]  /*0820*/  IMAD.WIDE R14, R17, 0x4, R2.reuse ;  /* 0x00000004110e7825 */ /* 0x100fe200078e0202 */
[----:B------:R-:W-:Y:S01]  /*0830*/  BSSY B0, `(.L_x_0) ;  /* 0x0000048000007945 */ /* 0x000fe20003800000 */
[----:B------:R1:W5:Y:S02]  /*0840*/  LDG.E.EL R8, desc[UR4][R12.64] ;  /* 0x000000040c087981 */ /* 0x000364000c2e1900 */
[----:B------:R-:W-:Y:S02]  /*0850*/  IMAD.WIDE R2, R19, 0x4, R2 ;  /* 0x0000000413027825 */ /* 0x000fe400078e0202 */
[----:B------:R3:W5:Y:S02]  /*0860*/  LDG.E.EL R9, desc[UR4][R14.64] ;  /* 0x000000040e097981 */ /* 0x000764000c2e1900 */
[----:B0-----:R-:W-:Y:S02]  /*0870*/  IMAD.WIDE R18, R28, 0x2, R10 ;  /* 0x000000021c127825 */ /* 0x001fe400078e020a */
[----:B------:R3:W5:Y:S04]  /*0880*/  LDG.E.EL R10, desc[UR4][R2.64] ;  /* 0x00000004020a7981 */ /* 0x000768000c2e1900 */
[----:B------:R-:W5:Y:S01]  /*0890*/  LDG.E.EL.64 R18, desc[UR4][R18.64] ;  /* 0x0000000412127981 */ /* 0x000f62000c2e1b00 */
[----:B--2---:R-:W-:-:S06]  /*08a0*/  FMUL R4, R7, 0.63661974668502807617 ;  /* 0x3f22f98307047820 */ /* 0x004fcc0000400000 */
[----:B------:R-:W0:Y:S01]  /*08b0*/  F2I.FTZ.NTZ R4, R4 ;  /* 0x0000000400047305 */ /* 0x000e220000213100 */
[----:B------:R-:W-:-:S05]  /*08c0*/  FADD.FTZ R16, |R7|, -RZ ;  /* 0x800000ff07107221 */ /* 0x000fca0000010200 */
[----:B------:R-:W-:Y:S02]  /*08d0*/  FSETP.GE.AND P5, PT, R16, 105615, PT ;  /* 0x47ce47801000780b */ /* 0x000fe40003fa6000 */
[----:B0-----:R-:W-:-:S05]  /*08e0*/  I2FP.F32.S32 R0, R4 ;  /* 0x0000000400007245 */ /* 0x001fca0000201400 */
[----:B------:R-:W-:-:S04]  /*08f0*/  FFMA.FTZ R11, R0, -1.5707962512969970703, R7 ;  /* 0xbfc90fda000b7823 */ /* 0x000fc80000010007 */
[----:B------:R-:W-:-:S04]  /*0900*/  FFMA.FTZ R11, R0, -7.5497894158615963534e-08, R11 ;  /* 0xb3a22168000b7823 */ /* 0x000fc8000001000b */
[----:B------:R-:W-:Y:S01]  /*0910*/  FFMA.FTZ R11, R0, -5.3903029534742383927e-15, R11 ;  /* 0xa7c234c5000b7823 */ /* 0x000fe2000001000b */
[----:B------:R-:W-:Y:S01]  /*0920*/  FSETP.NEU.AND P0, PT, R16, +INF , PT ;  /* 0x7f8000001000780b */ /* 0x000fe20003f0d000 */
[----:B------:R-:W-:Y:S02]  /*0930*/  IMAD.MOV.U32 R0, RZ, RZ, R4 ;  /* 0x000000ffff007224 */ /* 0x000fe400078e0004 */
[----:B-1----:R-:W-:Y:S01]  /*0940*/  IMAD.MOV.U32 R12, RZ, RZ, R11 ;  /* 0x000000ffff0c7224 */ /* 0x002fe200078e000b */
[----:B---3--:R-:W-:Y:S09]  /*0950*/  @!P5 BRA `(.L_x_1) ;  /* 0x0000000000d4d947 */ /* 0x008ff20003800000 */
[----:B------:R-:W-:Y:S01]  /*0960*/  @!P0 FMUL.FTZ R12, RZ, R7 ;  /* 0x00000007ff0c8220 */ /* 0x000fe20000410000 */
[----:B------:R-:W-:Y:S01]  /*0970*/  @!P0 IMAD.MOV.U32 R4, RZ, RZ, RZ ;  /* 0x000000ffff048224 */ /* 0x000fe200078e00ff */
[----:B------:R-:W-:Y:S06]  /*0980*/  @!P0 BRA `(.L_x_1) ;  /* 0x0000000000c88947 */ /* 0x000fec0003800000 */
[----:B------:R-:W-:Y:S01]  /*0990*/  SHF.R.U32.HI R20, RZ, 0x17, R7 ;  /* 0x00000017ff147819 */ /* 0x000fe20000011607 */
[----:B------:R-:W-:Y:S01]  /*09a0*/  IMAD.SHL.U32 R12, R7, 0x100, RZ ;  /* 0x00000100070c7824 */ /* 0x000fe200078e00ff */
[----:B------:R-:W-:Y:S01]  /*09b0*/  CS2R R16, SRZ ;  /* 0x0000000000107805 */ /* 0x000fe2000001ff00 */
[----:B------:R-:W-:Y:S01]  /*09c0*/  IMAD.MOV.U32 R2, RZ, RZ, RZ ;  /* 0x000000ffff027224 */ /* 0x000fe200078e00ff */
[----:B------:R-:W-:Y:S01]  /*09d0*/  LOP3.LUT R3, R20, 0xe0, RZ, 0xc0, !PT ;  /* 0x000000e014037812 */ /* 0x000fe200078ec0ff */
[----:B------:R-:W-:Y:S01]  /*09e0*/  ULDC.64 UR6, c[0x4][0x8] ;  /* 0x0100020000067ab9 */ /* 0x000fe20000000a00 */
[----:B------:R-:W-:Y:S02]  /*09f0*/  LOP3.LUT R21, R12, 0x80000000, RZ, 0xfc, !PT ;  /* 0x800000000c157812 */ /* 0x000fe400078efcff */
[----:B------:R-:W-:Y:S01]  /*0a00*/  IADD3 R4, R3, -0x80, RZ ;  /* 0xffffff8003047810 */ /* 0x000fe20007ffe0ff */
[----:B------:R-:W-:-:S03]  /*0a10*/  IMAD.MOV.U32 R3, RZ, RZ, R1 ;  /* 0x000000ffff037224 */ /* 0x000fc600078e0001 */
[----:B------:R-:W-:-:S07]  /*0a20*/  SHF.R.U32.HI R4, RZ, 0x5, R4 ;  /* 0x00000005ff047819 */ /* 0x000fce0000011604 */
.L_x_2:
[----:B------:R-:W-:-:S04]  /*0a30*/  IADD3 R14, P1, R16, UR6, RZ ;  /* 0x00000006100e7c10 */ /* 0x000fc8000ff3e0ff */
[----:B------:R-:W-:-:S06]  /*0a40*/  IADD3.X R15, R17, UR7, RZ, P1, !PT ;  /* 0x00000007110f7c10 */ /* 0x000fcc0008ffe4ff */
[----:B------:R-:W2:Y:S01]  /*0a50*/  LDG.E.CONSTANT R15, desc[UR4][R14.64] ;  /* 0x000000040e0f7981 */ /* 0x000ea2000c1e9900 */
[----:B------:R-:W-:Y:S01]  /*0a60*/  IADD3 R16, P2, R16, 0x4, RZ ;  /* 0x0000000410107810 */ /* 0x000fe20007f5e0ff */
[----:B------:R-:W-:Y:S02]  /*0a70*/  IMAD.MOV.U32 R12, RZ, RZ, R2 ;  /* 0x000000ffff0c7224 */ /* 0x000fe400078e0002 */
[----:B------:R-:W-:Y:S01]  /*0a80*/  IMAD.MOV.U32 R13, RZ, RZ, RZ ;  /* 0x000000ffff0d7224 */ /* 0x000fe200078e00ff */
[----:B------:R-:W-:Y:S01]  /*0a90*/  ISETP.NE.U32.AND P1, PT, R16, 0x18, PT ;  /* 0x000000181000780c */ /* 0x000fe20003f25070 */
[----:B------:R-:W-:-:S05]  /*0aa0*/  IMAD.X R17, RZ, RZ, R17, P2 ;  /* 0x000000ffff117224 */ /* 0x000fca00010e0611 */
[----:B------:R-:W-:Y:S01]  /*0ab0*/  ISETP.NE.AND.EX P1, PT, R17, RZ, PT, P1 ;  /* 0x000000ff1100720c */ /* 0x000fe20003f25310 */
[----:B--2---:R-:W-:-:S04]  /*0ac0*/  IMAD.WIDE.U32 R12, R21, R15, R12 ;  /* 0x0000000f150c7225 */ /* 0x004fc800078e000c */
[----:B------:R-:W-:Y:S01]  /*0ad0*/  IMAD.MOV.U32 R2, RZ, RZ, R13 ;  /* 0x000000ffff027224 */ /* 0x000fe200078e000d */
[----:B------:R0:W-:Y:S02]  /*0ae0*/  STL [R3], R12 ;  /* 0x0000000c03007387 */ /* 0x0001e40000100800 */
[----:B0-----:R-:W-:-:S05]  /*0af0*/  IADD3 R3, R3, 0x4, RZ ;  /* 0x0000000403037810 */ /* 0x001fca0007ffe0ff */
[----:B------:R-:W-:Y:S05]  /*0b00*/  @P1 BRA `(.L_x_2) ;  /* 0xfffffffc00c81947 */ /* 0x000fea000383ffff */
[----:B------:R-:W-:Y:S01]  /*0b10*/  LOP3.LUT P1, RZ, R7, 0xf800000, RZ, 0xc0, !PT ;  /* 0x0f80000007ff7812 */ /* 0x000fe2000782c0ff */
[----:B------:R-:W-:Y:S01]  /*0b20*/  IMAD R16, R4, -0x4, R1 ;  /* 0xfffffffc04107824 */ /* 0x000fe200078e0201 */
[----:B------:R0:W-:Y:S04]  /*0b30*/  STL [R1+0x18], R2 ;  /* 0x0000180201007387 */ /* 0x0001e80000100800 */
[----:B------:R-:W2:Y:S04]  /*0b40*/  LDL R3, [R16+0x14] ;  /* 0x0000140010037983 */ /* 0x000ea80000100800 */
[----:B------:R-:W2:Y:S04]  /*0b50*/  LDL R12, [R16+0x18] ;  /* 0x00001800100c7983 */ /* 0x000ea80000100800 */
[----:B------:R-:W3:Y:S01]  /*0b60*/  @P1 LDL R4, [R16+0x10] ;  /* 0x0000100010041983 */ /* 0x000ee20000100800 */
[----:B------:R-:W-:Y:S01]  /*0b70*/  UMOV UR6, 0x54442d19 ;  /* 0x54442d1900067882 */ /* 0x000fe20000000000 */
[----:B------:R-:W-:Y:S01]  /*0b80*/  UMOV UR7, 0x3bf921fb ;  /* 0x3bf921fb00077882 */ /* 0x000fe20000000000 */
[----:B--2---:R-:W-:-:S02]  /*0b90*/  SHF.L.W.U32.HI R12, R3, R20, R12 ;  /* 0x00000014030c7219 */ /* 0x004fc40000010e0c */
[----:B---3--:R-:W-:Y:S02]  /*0ba0*/  @P1 SHF.L.W.U32.HI R3, R4, R20, R3 ;  /* 0x0000001404031219 */ /* 0x008fe40000010e03 */
[----:B------:R-:W-:Y:S02]  /*0bb0*/  ISETP.GE.AND P1, PT, R7, RZ, PT ;  /* 0x000000ff0700720c */ /* 0x000fe40003f26270 */
[C---:B------:R-:W-:Y:S01]  /*0bc0*/  SHF.L.W.U32.HI R4, R3.reuse, 0x2, R12 ;  /* 0x0000000203047819 */ /* 0x040fe20000010e0c */
[----:B------:R-:W-:-:S03]  /*0bd0*/  IMAD.SHL.U32 R3, R3, 0x4, RZ ;  /* 0x0000000403037824 */ /* 0x000fc600078e00ff */
[----:B------:R-:W-:-:S04]  /*0be0*/  SHF.R.S32.HI R13, RZ, 0x1f, R4 ;  /* 0x0000001fff0d7819 */ /* 0x000fc80000011404 */
[C---:B------:R-:W-:Y:S02]  /*0bf0*/  LOP3.LUT R14, R13.reuse, R3, RZ, 0x3c, !PT ;  /* 0x000000030d0e7212 */ /* 0x040fe400078e3cff */
[----:B------:R-:W-:Y:S02]  /*0c00*/  LOP3.LUT R15, R13, R4, RZ, 0x3c, !PT ;  /* 0x000000040d0f7212 */ /* 0x000fe400078e3cff */
[----:B------:R-:W-:Y:S02]  /*0c10*/  SHF.R.U32.HI R13, RZ, 0x1e, R12 ;  /* 0x0000001eff0d7819 */ /* 0x000fe4000001160c */
[C---:B------:R-:W-:Y:S02]  /*0c20*/  LOP3.LUT R12, R4.reuse, R7, RZ, 0x3c, !PT ;  /* 0x00000007040c7212 */ /* 0x040fe400078e3cff */
[----:B------:R-:W0:Y:S01]  /*0c30*/  I2F.F64.S64 R14, R14 ;  /* 0x0000000e000e7312 */ /* 0x000e220000301c00 */
[----:B------:R-:W-:Y:S02]  /*0c40*/  LEA.HI R4, R4, R13, RZ, 0x1 ;  /* 0x0000000d04047211 */ /* 0x000fe400078f08ff */
[----:B------:R-:W-:-:S03]  /*0c50*/  ISETP.GE.AND P2, PT, R12, RZ, PT ;  /* 0x000000ff0c00720c */ /* 0x000fc60003f46270 */
[----:B------:R-:W-:-:S04]  /*0c60*/  IMAD.MOV R12, RZ, RZ, -R4 ;  /* 0x000000ffff0c7224 */ /* 0x000fc800078e0a04 */
[----:B------:R-:W-:Y:S01]  /*0c70*/  @!P1 IMAD.MOV.U32 R4, RZ, RZ, R12 ;  /* 0x000000ffff049224 */ /* 0x000fe200078e000c */
[----:B0-----:R-:W-:-:S10]  /*0c80*/  DMUL R2, R14, UR6 ;  /* 0x000000060e027c28 */ /* 0x001fd40008000000 */
[----:B------:R-:W0:Y:S02]  /*0c90*/  F2F.F32.F64 R2, R2 ;  /* 0x0000000200027310 */ /* 0x000e240000301000 */
[----:B0-----:R-:W-:-:S07]  /*0ca0*/  FSEL R12, -R2, R2, !P2 ;  /* 0x00000002020c7208 */ /* 0x001fce0005000100 */
.L_x_1:
[----:B------:R-:W-:Y:S05]  /*0cb0*/  BSYNC B0 ;  /* 0x0000000000007941 */ /* 0x000fea0003800000 */
.L_x_0:
[----:B------:R-:W-:Y:S01]  /*0cc0*/  LOP3.LUT R2, R4, 0x1, RZ, 0xc0, !PT ;  /* 0x0000000104027812 */ /* 0x000fe200078ec0ff */
[----:B-----5:R-:W-:Y:S01]  /*0cd0*/  FMUL R15, R8, 0.63661974668502807617 ;  /* 0x3f22f983080f7820 */ /* 0x020fe20000400000 */
[----:B------:R-:W-:Y:S01]  /*0ce0*/  FMUL.FTZ R16, R12, R12 ;  /* 0x0000000c0c107220 */ /* 0x000fe20000410000 */
[----:B------:R-:W-:Y:S01]  /*0cf0*/  FADD.FTZ R20, |R8|, -RZ ;  /* 0x800000ff08147221 */ /* 0x000fe20000010200 */
[----:B------:R-:W-:Y:S01]  /*0d00*/  ISETP.NE.U32.AND P1, PT, R2, 0x1, PT ;  /* 0x000000010200780c */ /* 0x000fe20003f25070 */
[----:B------:R-:W-:Y:S01]  /*0d10*/  IMAD.MOV.U32 R2, RZ, RZ, -0x46b2bead ;  /* 0xb94d4153ff027424 */ /* 0x000fe200078e00ff */
[----:B------:R-:W-:Y:S01]  /*0d20*/  BSSY B0, `(.L_x_3) ;  /* 0x0000050000007945 */ /* 0x000fe20003800000 */
[----:B------:R-:W0:Y:S01]  /*0d30*/  F2I.FTZ.NTZ R15, R15 ;  /* 0x0000000f000f7305 */ /* 0x000e220000213100 */
[----:B------:R-:W-:Y:S01]  /*0d40*/  IMAD.MOV.U32 R3, RZ, RZ, 0x3c0885e4 ;  /* 0x3c0885e4ff037424 */ /* 0x000fe200078e00ff */
[----:B------:R-:W-:Y:S01]  /*0d50*/  FSETP.GE.AND P3, PT, R20, 105615, PT ;  /* 0x47ce47801400780b */ /* 0x000fe20003f66000 */
[----:B------:R-:W-:-:S02]  /*0d60*/  VIADD R14, R4, 0x1 ;  /* 0x00000001040e7836 */ /* 0x000fc40000000000 */
[----:B------:R-:W-:-:S03]  /*0d70*/  IMAD.MOV.U32 R4, RZ, RZ, -0x41d55558 ;  /* 0xbe2aaaa8ff047424 */ /* 0x000fc600078e00ff */
[----:B------:R-:W-:Y:S02]  /*0d80*/  LOP3.LUT P2, RZ, R14, 0x2, RZ, 0xc0, !PT ;  /* 0x000000020eff7812 */ /* 0x000fe4000784c0ff */
[----:B------:R-:W-:Y:S01]  /*0d90*/  @P1 MOV R13, 0x37cbac00 ;  /* 0x37cbac00000d1802 */ /* 0x000fe20000000f00 */
[----:B------:R-:W-:Y:S02]  /*0da0*/  @P1 IMAD.MOV.U32 R3, RZ, RZ, 0x3d2aaabb ;  /* 0x3d2aaabbff031424 */ /* 0x000fe400078e00ff */
[----:B------:R-:W-:Y:S02]  /*0db0*/  @P1 IMAD.MOV.U32 R4, RZ, RZ, -0x41000001 ;  /* 0xbeffffffff041424 */ /* 0x000fe400078e00ff */
[----:B------:R-:W-:Y:S01]  /*0dc0*/  @P1 FFMA.FTZ R2, R16, R13, -0.0013887860113754868507 ;  /* 0xbab607ed10021423 */ /* 0x000fe2000001000d */
[----:B0-----:R-:W-:-:S03]  /*0dd0*/  I2FP.F32.S32 R13, R15 ;  /* 0x0000000f000d7245 */ /* 0x001fc60000201400 */
[----:B------:R-:W-:Y:S01]  /*0de0*/  FFMA.FTZ R3, R16, R2, R3 ;  /* 0x0000000210037223 */ /* 0x000fe20000010003 */
[----:B------:R-:W-:Y:S01]  /*0df0*/  FSEL R2, R12, 1, !P1 ;  /* 0x3f8000000c027808 */ /* 0x000fe20004800000 */
[C---:B------:R-:W-:Y:S01]  /*0e00*/  FFMA.FTZ R14, R13.reuse, -1.5707962512969970703, R8 ;  /* 0xbfc90fda0d0e7823 */ /* 0x040fe20000010008 */
[----:B------:R-:W-:Y:S01]  /*0e10*/  FSETP.NEU.AND P1, PT, R20, +INF , PT ;  /* 0x7f8000001400780b */ /* 0x000fe20003f2d000 */
[C---:B------:R-:W-:Y:S02]  /*0e20*/  FFMA.FTZ R3, R16.reuse, R3, R4 ;  /* 0x0000000310037223 */ /* 0x040fe40000010004 */
[----:B------:R-:W-:Y:S01]  /*0e30*/  FFMA.FTZ R14, R13, -7.5497894158615963534e-08, R14 ;  /* 0xb3a221680d0e7823 */ /* 0x000fe2000001000e */
[----:B------:R-:W-:-:S03]  /*0e40*/  FFMA.FTZ R17, R16, R2, RZ ;  /* 0x0000000210117223 */ /* 0x000fc600000100ff */
[----:B------:R-:W-:Y:S01]  /*0e50*/  FFMA.FTZ R12, R13, -5.3903029534742383927e-15, R14 ;  /* 0xa7c234c50d0c7823 */ /* 0x000fe2000001000e */
[----:B------:R-:W-:Y:S01]  /*0e60*/  FFMA.FTZ R2, R17, R3, R2 ;  /* 0x0000000311027223 */ /* 0x000fe20000010002 */
[----:B------:R-:W-:Y:S01]  /*0e70*/  P2R R13, PR, RZ, 0x8 ;  /* 0x00000008ff0d7803 */ /* 0x000fe20000000000 */
[----:B------:R-:W-:Y:S02]  /*0e80*/  IMAD.MOV.U32 R14, RZ, RZ, R15 ;  /* 0x000000ffff0e7224 */ /* 0x000fe400078e000f */
[----:B------:R-:W-:Y:S01]  /*0e90*/  MOV R3, R12 ;  /* 0x0000000c00037202 */ /* 0x000fe20000000f00 */
[----:B------:R-:W-:Y:S01]  /*0ea0*/  @P2 FFMA.FTZ R2, R2, -1, RZ ;  /* 0xbf80000002022823 */ /* 0x000fe200000100ff */
[----:B------:R-:W-:Y:S06]  /*0eb0*/  @!P3 BRA `(.L_x_4) ;  /* 0x0000000000d8b947 */ /* 0x000fec0003800000 */
[----:B------:R-:W-:Y:S01]  /*0ec0*/  @!P1 FMUL.FTZ R3, RZ, R8 ;  /* 0x00000008ff039220 */ /* 0x000fe20000410000 */
[----:B------:R-:W-:Y:S01]  /*0ed0*/  @!P1 IMAD.MOV.U32 R15, RZ, RZ, RZ ;  /* 0x000000ffff0f9224 */ /* 0x000fe200078e00ff */
[----:B------:R-:W-:Y:S06]  /*0ee0*/  @!P1 BRA `(.L_x_4) ;  /* 0x0000000000cc9947 */ /* 0x000fec0003800000 */
[----:B------:R-:W-:Y:S01]  /*0ef0*/  SHF.R.U32.HI R24, RZ, 0x17, R8 ;  /* 0x00000017ff187819 */ /* 0x000fe20000011608 */
[----:B------:R-:W-:Y:S01]  /*0f00*/  IMAD.SHL.U32 R15, R8, 0x100, RZ ;  /* 0x00000100080f7824 */ /* 0x000fe200078e00ff */
[----:B------:R-:W-:Y:S01]  /*0f10*/  HFMA2.MMA R25, -RZ, RZ, 0, 0 ;  /* 0x00000000ff197435 */ /* 0x000fe200000001ff */
[----:B------:R-:W-:Y:S01]  /*0f20*/  IMAD.MOV.U32 R4, RZ, RZ, RZ ;  /* 0x000000ffff047224 */ /* 0x000fe200078e00ff */
[----:B------:R-:W-:Y:S01]  /*0f30*/  LOP3.LUT R3, R24, 0xe0, RZ, 0xc0, !PT ;  /* 0x000000e018037812 */ /* 0x000fe200078ec0ff */
[----:B------:R-:W-:Y:S01]  /*0f40*/  IMAD.MOV.U32 R17, RZ, RZ, RZ ;  /* 0x000000ffff117224 */ /* 0x000fe200078e00ff */
[----:B------:R-:W-:Y:S01]  /*0f50*/  LOP3.LUT R15, R15, 0x80000000, RZ, 0xfc, !PT ;  /* 0x800000000f0f7812 */ /* 0x000fe200078efcff */
[----:B------:R-:W-:Y:S02]  /*0f60*/  ULDC.64 UR6, c[0x4][0x8] ;  /* 0x0100020000067ab9 */ /* 0x000fe40000000a00 */
[----:B------:R-:W-:Y:S02]  /*0f70*/  VIADD R16, R3, 0xffffff80 ;  /* 0xffffff8003107836 */ /* 0x000fe40000000000 */
[----:B------:R-:W-:-:S03]  /*0f80*/  IMAD.MOV.U32 R3, RZ, RZ, R1 ;  /* 0x000000ffff037224 */ /* 0x000fc600078e0001 */
[----:B------:R-:W-:-:S07]  /*0f90*/  SHF.R.U32.HI R16, RZ, 0x5, R16 ;  /* 0x00000005ff107819 */ /* 0x000fce0000011610 */
.L_x_5:
[----:B------:R-:W-:-:S04]  /*0fa0*/  IADD3 R20, P2, R17, UR6, RZ ;  /* 0x0000000611147c10 */ /* 0x000fc8000ff5e0ff */
[----:B------:R-:W-:-:S05]  /*0fb0*/  IADD3.X R21, R25, UR7, RZ, P2, !PT ;  /* 0x0000000719157c10 */ /* 0x000fca00097fe4ff */
[----:B------:R0:W2:Y:S01]  /*0fc0*/  LDG.E.CONSTANT R23, desc[UR4][R20.64] ;  /* 0x0000000414177981 */ /* 0x0000a2000c1e9900 */
[----:B------:R-:W-:-:S04]  /*0fd0*/  IADD3 R17, P3, R17, 0x4, RZ ;  /* 0x0000000411117810 */ /* 0x000fc80007f7e0ff */
[----:B------:R-:W-:Y:S01]  /*0fe0*/  ISETP.NE.U32.AND P2, PT, R17, 0x18, PT ;  /* 0x000000181100780c */ /* 0x000fe20003f45070 */
[----:B------:R-:W-:Y:S02]  /*0ff0*/  IMAD.X R25, RZ, RZ, R25, P3 ;  /* 0x000000ffff197224 */ /* 0x000fe400018e0619 */
[----:B0-----:R-:W-:-:S03]  /*1000*/  IMAD.MOV.U32 R20, RZ, RZ, R4 ;  /* 0x000000ffff147224 */ /* 0x001fc600078e0004 */
[----:B------:R-:W-:Y:S01]  /*1010*/  ISETP.NE.AND.EX P2, PT, R25, RZ, PT, P2 ;  /* 0x000000ff1900720c */ /* 0x000fe20003f45320 */
[----:B------:R-:W-:Y:S02]  /*1020*/  IMAD.MOV.U32 R21, RZ, RZ, RZ ;  /* 0x000000ffff157224 */ /* 0x000fe400078e00ff */
[----:B--2---:R-:W-:-:S04]  /*1030*/  IMAD.WIDE.U32 R22, R15, R23, R20 ;  /* 0x000000170f167225 */ /* 0x004fc800078e0014 */
[----:B------:R-:W-:Y:S01]  /*1040*/  IMAD.MOV.U32 R4, RZ, RZ, R23 ;  /* 0x000000ffff047224 */ /* 0x000fe200078e0017 */
[----:B------:R0:W-:Y:S02]  /*1050*/  STL [R3], R22 ;  /* 0x0000001603007387 */ /* 0x0001e40000100800 */
[----:B0-----:R-:W-:-:S03]  /*1060*/  IADD3 R3, R3, 0x4, RZ ;  /* 0x0000000403037810 */ /* 0x001fc60007ffe0ff */
        /* <DEDUP_REMOVED lines=12> */
[C-C-:B------:R-:W-:Y:S01]  /*1130*/  SHF.L.W.U32.HI R15, R3.reuse, 0x2, R16.reuse ;  /* 0x00000002030f7819 */ /* 0x140fe20000010e10 */
[----:B------:R-:W-:Y:S01]  /*1140*/  IMAD.SHL.U32 R3, R3, 0x4, RZ ;  /* 0x0000000403037824 */ /* 0x000fe200078e00ff */
[----:B------:R-:W-:Y:S02]  /*1150*/  SHF.R.U32.HI R16, RZ, 0x1e, R16 ;  /* 0x0000001eff107819 */ /* 0x000fe40000011610 */
[----:B------:R-:W-:-:S04]  /*1160*/  SHF.R.S32.HI R20, RZ, 0x1f, R15 ;  /* 0x0000001fff147819 */ /* 0x000fc8000001140f */
[C---:B------:R-:W-:Y:S02]  /*1170*/  LOP3.LUT R22, R20.reuse, R3, RZ, 0x3c, !PT ;  /* 0x0000000314167212 */ /* 0x040fe400078e3cff */
[----:B------:R-:W-:Y:S02]  /*1180*/  LOP3.LUT R23, R20, R15, RZ, 0x3c, !PT ;  /* 0x0000000f14177212 */ /* 0x000fe400078e3cff */
[C---:B------:R-:W-:Y:S02]  /*1190*/  LOP3.LUT R3, R15.reuse, R8, RZ, 0x3c, !PT ;  /* 0x000000080f037212 */ /* 0x040fe400078e3cff */
[----:B------:R-:W-:Y:S02]  /*11a0*/  LEA.HI R15, R15, R16, RZ, 0x1 ;  /* 0x000000100f0f7211 */ /* 0x000fe400078f08ff */
[----:B------:R-:W1:Y:S01]  /*11b0*/  I2F.F64.S64 R22, R22 ;  /* 0x0000001600167312 */ /* 0x000e620000301c00 */
[----:B------:R-:W-:Y:S02]  /*11c0*/  ISETP.GE.AND P3, PT, R3, RZ, PT ;  /* 0x000000ff0300720c */ /* 0x000fe40003f66270 */
[----:B------:R-:W-:-:S04]  /*11d0*/  IMAD.MOV R3, RZ, RZ, -R15 ;  /* 0x000000ffff037224 */ /* 0x000fc800078e0a0f */
[----:B------:R-:W-:Y:S01]  /*11e0*/  @!P2 IMAD.MOV.U32 R15, RZ, RZ, R3 ;  /* 0x000000ffff0fa224 */ /* 0x000fe200078e0003 */
[----:B-1----:R-:W-:-:S10]  /*11f0*/  DMUL R20, R22, UR6 ;  /* 0x0000000616147c28 */ /* 0x002fd40008000000 */
[----:B------:R-:W1:Y:S02]  /*1200*/  F2F.F32.F64 R20, R20 ;  /* 0x0000001400147310 */ /* 0x000e640000301000 */
[----:B01----:R-:W-:-:S07]  /*1210*/  FSEL R3, -R20, R20, !P3 ;  /* 0x0000001414037208 */ /* 0x003fce0005800100 */
.L_x_4:
[----:B------:R-:W-:Y:S05]  /*1220*/  BSYNC B0 ;  /* 0x0000000000007941 */ /* 0x000fea0003800000 */
.L_x_3:
[----:B------:R-:W-:Y:S01]  /*1230*/  LOP3.LUT R4, R15, 0x1, RZ, 0xc0, !PT ;  /* 0x000000010f047812 */ /* 0x000fe200078ec0ff */
[----:B------:R-:W-:Y:S01]  /*1240*/  FMUL R22, R9, 0.63661974668502807617 ;  /* 0x3f22f98309167820 */ /* 0x000fe20000400000 */
[----:B------:R-:W-:Y:S01]  /*1250*/  FMUL.FTZ R24, R3, R3 ;  /* 0x0000000303187220 */ /* 0x000fe20000410000 */
[----:B------:R-:W-:Y:S01]  /*1260*/  IMAD.MOV.U32 R17, RZ, RZ, 0x3c0885e4 ;  /* 0x3c0885e4ff117424 */ /* 0x000fe200078e00ff */
[----:B------:R-:W-:Y:S01]  /*1270*/  ISETP.NE.U32.AND P2, PT, R4, 0x1, PT ;  /* 0x000000010400780c */ /* 0x000fe20003f45070 */
[----:B------:R-:W-:Y:S01]  /*1280*/  IMAD.MOV.U32 R4, RZ, RZ, -0x46b2bead ;  /* 0xb94d4153ff047424 */ /* 0x000fe200078e00ff */
[----:B------:R-:W-:Y:S01]  /*1290*/  BSSY B0, `(.L_x_6) ;  /* 0x0000050000007945 */ /* 0x000fe20003800000 */
[----:B------:R-:W0:Y:S01]  /*12a0*/  F2I.FTZ.NTZ R22, R22 ;  /* 0x0000001600167305 */ /* 0x000e220000213100 */
[----:B------:R-:W-:Y:S01]  /*12b0*/  VIADD R20, R15, 0x1 ;  /* 0x000000010f147836 */ /* 0x000fe20000000000 */
[----:B------:R-:W-:Y:S01]  /*12c0*/  FSEL R3, R3, 1, !P2 ;  /* 0x3f80000003037808 */ /* 0x000fe20005000000 */
[----:B------:R-:W-:-:S03]  /*12d0*/  IMAD.MOV.U32 R15, RZ, RZ, -0x41d55558 ;  /* 0xbe2aaaa8ff0f7424 */ /* 0x000fc600078e00ff */
[----:B------:R-:W-:Y:S01]  /*12e0*/  LOP3.LUT P3, RZ, R20, 0x2, RZ, 0xc0, !PT ;  /* 0x0000000214ff7812 */ /* 0x000fe2000786c0ff */
[----:B------:R-:W-:-:S03]  /*12f0*/  FFMA.FTZ R20, R24, R3, RZ ;  /* 0x0000000318147223 */ /* 0x000fc600000100ff */
[----:B------:R-:W-:Y:S01]  /*1300*/  @P2 MOV R21, 0x37cbac00 ;  /* 0x37cbac0000152802 */ /* 0x000fe20000000f00 */
[----:B------:R-:W-:Y:S02]  /*1310*/  @P2 IMAD.MOV.U32 R17, RZ, RZ, 0x3d2aaabb ;  /* 0x3d2aaabbff112424 */ /* 0x000fe400078e00ff */
[----:B------:R-:W-:Y:S02]  /*1320*/  @P2 IMAD.MOV.U32 R15, RZ, RZ, -0x41000001 ;  /* 0xbeffffffff0f2424 */ /* 0x000fe400078e00ff */
[C---:B------:R-:W-:Y:S01]  /*1330*/  @P2 FFMA.FTZ R4, R24.reuse, R21, -0.0013887860113754868507 ;  /* 0xbab607ed18042423 */ /* 0x040fe20000010015 */
[----:B------:R-:W-:Y:S01]  /*1340*/  FADD.FTZ R21, |R9|, -RZ ;  /* 0x800000ff09157221 */ /* 0x000fe20000010200 */
[----:B0-----:R-:W-:Y:S01]  /*1350*/  I2FP.F32.S32 R16, R22 ;  /* 0x0000001600107245 */ /* 0x001fe20000201400 */
[----:B------:R-:W-:Y:S02]  /*1360*/  IMAD.MOV.U32 R25, RZ, RZ, R22 ;  /* 0x000000ffff197224 */ /* 0x000fe400078e0016 */
[----:B------:R-:W-:Y:S01]  /*1370*/  FFMA.FTZ R4, R24, R4, R17 ;  /* 0x0000000418047223 */ /* 0x000fe20000010011 */
[----:B------:R-:W-:Y:S01]  /*1380*/  FSETP.GE.AND P4, PT, R21, 105615, PT ;  /* 0x47ce47801500780b */ /* 0x000fe20003f86000 */
[----:B------:R-:W-:-:S02]  /*1390*/  FFMA.FTZ R17, R16, -1.5707962512969970703, R9 ;  /* 0xbfc90fda10117823 */ /* 0x000fc40000010009 */
[----:B------:R-:W-:Y:S01]  /*13a0*/  FFMA.FTZ R4, R24, R4, R15 ;  /* 0x0000000418047223 */ /* 0x000fe2000001000f */
[----:B------:R-:W-:Y:S01]  /*13b0*/  FSETP.NEU.AND P2, PT, R21, +INF , PT ;  /* 0x7f8000001500780b */ /* 0x000fe20003f4d000 */
[----:B------:R-:W-:Y:S02]  /*13c0*/  FFMA.FTZ R17, R16, -7.5497894158615963534e-08, R17 ;  /* 0xb3a2216810117823 */ /* 0x000fe40000010011 */
[----:B------:R-:W-:Y:S01]  /*13d0*/  FFMA.FTZ R3, R20, R4, R3 ;  /* 0x0000000414037223 */ /* 0x000fe20000010003 */
[----:B------:R-:W-:Y:S01]  /*13e0*/  P2R R24, PR, RZ, 0x10 ;  /* 0x00000010ff187803 */ /* 0x000fe20000000000 */
[----:B------:R-:W-:Y:S02]  /*13f0*/  FFMA.FTZ R15, R16, -5.3903029534742383927e-15, R17 ;  /* 0xa7c234c5100f7823 */ /* 0x000fe40000010011 */
[----:B------:R-:W-:-:S03]  /*1400*/  @P3 FFMA.FTZ R3, R3, -1, RZ ;  /* 0xbf80000003033823 */ /* 0x000fc600000100ff */
[----:B------:R-:W-:Y:S01]  /*1410*/  MOV R4, R15 ;  /* 0x0000000f00047202 */ /* 0x000fe20000000f00 */
        /* <DEDUP_REMOVED lines=11> */
[----:B------:R-:W-:Y:S01]  /*14d0*/  IMAD.MOV.U32 R23, RZ, RZ, R1 ;  /* 0x000000ffff177224 */ /* 0x000fe200078e0001 */
[----:B------:R-:W-:Y:S01]  /*14e0*/  ULDC.64 UR6, c[0x4][0x8] ;  /* 0x0100020000067ab9 */ /* 0x000fe20000000a00 */
[----:B------:R-:W-:-:S05]  /*14f0*/  VIADD R16, R16, 0xffffff80 ;  /* 0xffffff8010107836 */ /* 0x000fca0000000000 */
[----:B------:R-:W-:-:S07]  /*1500*/  SHF.R.U32.HI R22, RZ, 0x5, R16 ;  /* 0x00000005ff167819 */ /* 0x000fce0000011610 */
.L_x_8:
[----:B------:R-:W-:-:S04]  /*1510*/  IADD3 R16, P3, R27, UR6, RZ ;  /* 0x000000061b107c10 */ /* 0x000fc8000ff7e0ff */
[----:B------:R-:W-:-:S06]  /*1520*/  IADD3.X R17, R29, UR7, RZ, P3, !PT ;  /* 0x000000071d117c10 */ /* 0x000fcc0009ffe4ff */
[----:B------:R-:W2:Y:S01]  /*1530*/  LDG.E.CONSTANT R17, desc[UR4][R16.64] ;  /* 0x0000000410117981 */ /* 0x000ea2000c1e9900 */
[----:B------:R-:W-:Y:S01]  /*1540*/  IADD3 R27, P3, R27, 0x4, RZ ;  /* 0x000000041b1b7810 */ /* 0x000fe20007f7e0ff */
[----:B------:R-:W-:Y:S02]  /*1550*/  IMAD.MOV.U32 R20, RZ, RZ, R4 ;  /* 0x000000ffff147224 */ /* 0x000fe400078e0004 */
[----:B------:R-:W-:Y:S02]  /*1560*/  IMAD.MOV.U32 R21, RZ, RZ, RZ ;  /* 0x000000ffff157224 */ /* 0x000fe400078e00ff */
[----:B------:R-:W-:Y:S01]  /*1570*/  IMAD.X R29, RZ, RZ, R29, P3 ;  /* 0x000000ffff1d7224 */ /* 0x000fe200018e061d */
[----:B------:R-:W-:-:S04]  /*1580*/  ISETP.NE.U32.AND P3, PT, R27, 0x18, PT ;  /* 0x000000181b00780c */ /* 0x000fc80003f65070 */
        /* <DEDUP_REMOVED lines=15> */
[----:B---3--:R-:W-:-:S04]  /*1680*/  @P3 SHF.L.W.U32.HI R16, R17, R26, R16 ;  /* 0x0000001a11103219 */ /* 0x008fc80000010e10 */
[C-C-:B------:R-:W-:Y:S01]  /*1690*/  SHF.L.W.U32.HI R22, R16.reuse, 0x2, R23.reuse ;  /* 0x0000000210167819 */ /* 0x140fe20000010e17 */
[----:B------:R-:W-:Y:S01]  /*16a0*/  IMAD.SHL.U32 R16, R16, 0x4, RZ ;  /* 0x0000000410107824 */ /* 0x000fe200078e00ff */
[----:B------:R-:W-:Y:S02]  /*16b0*/  SHF.R.U32.HI R23, RZ, 0x1e, R23 ;  /* 0x0000001eff177819 */ /* 0x000fe40000011617 */
[----:B------:R-:W-:Y:S02]  /*16c0*/  SHF.R.S32.HI R17, RZ, 0x1f, R22 ;  /* 0x0000001fff117819 */ /* 0x000fe40000011416 */
[----:B0-----:R-:W-:Y:S02]  /*16d0*/  LOP3.LUT R4, R22, R9, RZ, 0x3c, !PT ;  /* 0x0000000916047212 */ /* 0x001fe400078e3cff */
[C---:B------:R-:W-:Y:S02]  /*16e0*/  LOP3.LUT R16, R17.reuse, R16, RZ, 0x3c, !PT ;  /* 0x0000001011107212 */ /* 0x040fe400078e3cff */
[----:B------:R-:W-:-:S02]  /*16f0*/  LOP3.LUT R17, R17, R22, RZ, 0x3c, !PT ;  /* 0x0000001611117212 */ /* 0x000fc400078e3cff */
[----:B------:R-:W-:Y:S02]  /*1700*/  ISETP.GE.AND P3, PT, R4, RZ, PT ;  /* 0x000000ff0400720c */ /* 0x000fe40003f66270 */
[----:B------:R-:W-:Y:S02]  /*1710*/  LEA.HI R22, R22, R23, RZ, 0x1 ;  /* 0x0000001716167211 */ /* 0x000fe400078f08ff */
[----:B------:R-:W0:Y:S03]  /*1720*/  I2F.F64.S64 R16, R16 ;  /* 0x0000001000107312 */ /* 0x000e260000301c00 */
[----:B------:R-:W-:Y:S01]  /*1730*/  IMAD.MOV R23, RZ, RZ, -R22 ;  /* 0x000000ffff177224 */ /* 0x000fe200078e0a16 */
[----:B0-----:R-:W-:-:S10]  /*1740*/  DMUL R20, R16, UR6 ;  /* 0x0000000610147c28 */ /* 0x001fd40008000000 */
[----:B------:R-:W0:Y:S02]  /*1750*/  F2F.F32.F64 R20, R20 ;  /* 0x0000001400147310 */ /* 0x000e240000301000 */
[----:B0-----:R-:W-:Y:S02]  /*1760*/  FSEL R4, -R20, R20, !P3 ;  /* 0x0000001414047208 */ /* 0x001fe40005800100 */
[----:B------:R-:W-:-:S13]  /*1770*/  ISETP.GE.AND P3, PT, R9, RZ, PT ;  /* 0x000000ff0900720c */ /* 0x000fda0003f66270 */
[----:B------:R-:W-:-:S07]  /*1780*/  @!P3 IMAD.MOV.U32 R22, RZ, RZ, R23 ;  /* 0x000000ffff16b224 */ /* 0x000fce00078e0017 */
.L_x_7:
[----:B------:R-:W-:Y:S05]  /*1790*/  BSYNC B0 ;  /* 0x0000000000007941 */ /* 0x000fea0003800000 */
.L_x_6:
[----:B------:R-:W-:Y:S01]  /*17a0*/  LOP3.LUT R16, R22, 0x1, RZ, 0xc0, !PT ;  /* 0x0000000116107812 */ /* 0x000fe200078ec0ff */
[----:B------:R-:W-:Y:S01]  /*17b0*/  FMUL.FTZ R23, R4, R4 ;  /* 0x0000000404177220 */ /* 0x000fe20000410000 */
[----:B------:R-:W-:Y:S02]  /*17c0*/  IMAD.MOV.U32 R17, RZ, RZ, 0x3c0885e4 ;  /* 0x3c0885e4ff117424 */ /* 0x000fe400078e00ff */
[----:B------:R-:W-:Y:S01]  /*17d0*/  FMUL R29, R10, 0.63661974668502807617 ;  /* 0x3f22f9830a1d7820 */ /* 0x000fe20000400000 */
[----:B------:R-:W-:Y:S01]  /*17e0*/  ISETP.NE.U32.AND P3, PT, R16, 0x1, PT ;  /* 0x000000011000780c */ /* 0x000fe20003f65070 */
[----:B------:R-:W-:Y:S01]  /*17f0*/  IMAD.MOV.U32 R16, RZ, RZ, -0x46b2bead ;  /* 0xb94d4153ff107424 */ /* 0x000fe200078e00ff */
[----:B------:R-:W-:Y:S02]  /*1800*/  BSSY B0, `(.L_x_9) ;  /* 0x0000050000007945 */ /* 0x000fe40003800000 */
[----:B------:R-:W-:Y:S01]  /*1810*/  FSEL R4, R4, 1, !P3 ;  /* 0x3f80000004047808 */ /* 0x000fe20005800000 */
[----:B------:R-:W0:Y:S08]  /*1820*/  F2I.FTZ.NTZ R29, R29 ;  /* 0x0000001d001d7305 */ /* 0x000e300000213100 */
[----:B------:R-:W-:Y:S01]  /*1830*/  @P3 MOV R20, 0x37cbac00 ;  /* 0x37cbac0000143802 */ /* 0x000fe20000000f00 */
[----:B------:R-:W-:-:S04]  /*1840*/  @P3 IMAD.MOV.U32 R17, RZ, RZ, 0x3d2aaabb ;  /* 0x3d2aaabbff113424 */ /* 0x000fc800078e00ff */
[C---:B------:R-:W-:Y:S01]  /*1850*/  @P3 FFMA.FTZ R16, R23.reuse, R20, -0.0013887860113754868507 ;  /* 0xbab607ed17103423 */ /* 0x040fe20000010014 */
[----:B------:R-:W-:Y:S01]  /*1860*/  IMAD.MOV.U32 R20, RZ, RZ, -0x41d55558 ;  /* 0xbe2aaaa8ff147424 */ /* 0x000fe200078e00ff */
[----:B0-----:R-:W-:Y:S01]  /*1870*/  I2FP.F32.S32 R21, R29 ;  /* 0x0000001d00157245 */ /* 0x001fe20000201400 */
[----:B------:R-:W-:Y:S02]  /*1880*/  @P3 IMAD.MOV.U32 R20, RZ, RZ, -0x41000001 ;  /* 0xbeffffffff143424 */ /* 0x000fe400078e00ff */
[C---:B------:R-:W-:Y:S01]  /*1890*/  FFMA.FTZ R17, R23.reuse, R16, R17 ;  /* 0x0000001017117223 */ /* 0x040fe20000010011 */
[----:B------:R-:W-:Y:S02]  /*18a0*/  VIADD R16, R22, 0x1 ;  /* 0x0000000116107836 */ /* 0x000fe40000000000 */
[----:B------:R-:W-:Y:S02]  /*18b0*/  IMAD.MOV.U32 R27, RZ, RZ, R29 ;  /* 0x000000ffff1b7224 */ /* 0x000fe400078e001d */
[C---:B------:R-:W-:Y:S01]  /*18c0*/  FFMA.FTZ R17, R23.reuse, R17, R20 ;  /* 0x0000001117117223 */ /* 0x040fe20000010014 */
[----:B------:R-:W-:Y:S01]  /*18d0*/  FFMA.FTZ R23, R23, R4, RZ ;  /* 0x0000000417177223 */ /* 0x000fe200000100ff */
[----:B------:R-:W-:Y:S01]  /*18e0*/  LOP3.LUT P3, RZ, R16, 0x2, RZ, 0xc0, !PT ;  /* 0x0000000210ff7812 */ /* 0x000fe2000786c0ff */
[----:B------:R-:W-:-:S02]  /*18f0*/  FFMA.FTZ R16, R21, -1.5707962512969970703, R10 ;  /* 0xbfc90fda15107823 */ /* 0x000fc4000001000a */
[----:B------:R-:W-:Y:S01]  /*1900*/  FFMA.FTZ R4, R23, R17, R4 ;  /* 0x0000001117047223 */ /* 0x000fe20000010004 */
[----:B------:R-:W-:Y:S01]  /*1910*/  FADD.FTZ R17, |R10|, -RZ ;  /* 0x800000ff0a117221 */ /* 0x000fe20000010200 */
[----:B------:R-:W-:-:S04]  /*1920*/  FFMA.FTZ R16, R21, -7.5497894158615963534e-08, R16 ;  /* 0xb3a2216815107823 */ /* 0x000fc80000010010 */
[----:B------:R-:W-:Y:S01]  /*1930*/  FFMA.FTZ R26, R21, -5.3903029534742383927e-15, R16 ;  /* 0xa7c234c5151a7823 */ /* 0x000fe20000010010 */
[----:B------:R-:W-:-:S03]  /*1940*/  FSETP.NEU.AND P4, PT, R17, +INF , PT ;  /* 0x7f8000001100780b */ /* 0x000fc60003f8d000 */
[----:B------:R-:W-:Y:S01]  /*1950*/  @P3 FFMA.FTZ R4, R4, -1, RZ ;  /* 0xbf80000004043823 */ /* 0x000fe200000100ff */
[----:B------:R-:W-:Y:S02]  /*1960*/  FSETP.GE.AND P3, PT, R17, 105615, PT ;  /* 0x47ce47801100780b */ /* 0x000fe40003f66000 */
[----:B------:R-:W-:-:S11]  /*1970*/  MOV R30, R26 ;  /* 0x0000001a001e7202 */ /* 0x000fd60000000f00 */
[----:B------:R-:W-:Y:S05]  /*1980*/  @!P3 BRA `(.L_x_10) ;  /* 0x0000000000dcb947 */ /* 0x000fea0003800000 */
[----:B------:R-:W-:Y:S01]  /*1990*/  @!P4 FMUL.FTZ R30, RZ, R10 ;  /* 0x0000000aff1ec220 */ /* 0x000fe20000410000 */
[----:B------:R-:W-:Y:S01]  /*19a0*/  @!P4 IMAD.MOV.U32 R29, RZ, RZ, RZ ;  /* 0x000000ffff1dc224 */ /* 0x000fe200078e00ff */
[----:B------:R-:W-:Y:S06]  /*19b0*/  @!P4 BRA `(.L_x_10) ;  /* 0x0000000000d0c947 */ /* 0x000fec0003800000 */
[----:B------:R-:W-:Y:S01]  /*19c0*/  IMAD.SHL.U32 R16, R10, 0x100, RZ ;  /* 0x000001000a107824 */ /* 0x000fe200078e00ff */
[----:B------:R-:W-:Y:S01]  /*19d0*/  MOV R23, R1 ;  /* 0x0000000100177202 */ /* 0x000fe20000000f00 */
[----:B------:R-:W-:Y:S01]  /*19e0*/  IMAD.MOV.U32 R22, RZ, RZ, RZ ;  /* 0x000000ffff167224 */ /* 0x000fe200078e00ff */
[----:B------:R-:W-:Y:S01]  /*19f0*/  ULDC.64 UR6, c[0x4][0x8] ;  /* 0x0100020000067ab9 */ /* 0x000fe20000000a00 */
[----:B------:R-:W-:Y:S01]  /*1a00*/  IMAD.MOV.U32 R29, RZ, RZ, RZ ;  /* 0x000000ffff1d7224 */ /* 0x000fe200078e00ff */
[----:B------:R-:W-:Y:S01]  /*1a10*/  LOP3.LUT R31, R16, 0x80000000, RZ, 0xfc, !PT ;  /* 0x80000000101f7812 */ /* 0x000fe200078efcff */
[----:B------:R-:W-:-:S07]  /*1a20*/  IMAD.MOV.U32 R30, RZ, RZ, RZ ;  /* 0x000000ffff1e7224 */ /* 0x000fce00078e00ff */
.L_x_11:
        /* <DEDUP_REMOVED lines=12> */
[----:B0-----:R-:W-:-:S05]  /*1af0*/  VIADD R23, R23, 0x4 ;  /* 0x0000000417177836 */ /* 0x001fca0000000000 */
[----:B------:R-:W-:Y:S05]  /*1b00*/  @P6 BRA `(.L_x_11) ;  /* 0xfffffffc00c86947 */ /* 0x000fea000383ffff */
[----:B------:R-:W-:Y:S01]  /*1b10*/  SHF.R.U32.HI R23, RZ, 0x17, R10 ;  /* 0x00000017ff177819 */ /* 0x000fe2000001160a */
[----:B------:R0:W-:Y:S03]  /*1b20*/  STL [R1+0x18], R22 ;  /* 0x0000181601007387 */ /* 0x0001e60000100800 */
[----:B------:R-:W-:Y:S02]  /*1b30*/  LOP3.LUT R16, R23, 0xe0, RZ, 0xc0, !PT ;  /* 0x000000e017107812 */ /* 0x000fe400078ec0ff */
[----:B------:R-:W-:Y:S02]  /*1b40*/  LOP3.LUT P6, RZ, R10, 0xf800000, RZ, 0xc0, !PT ;  /* 0x0f8000000aff7812 */ /* 0x000fe400078cc0ff */
[----:B------:R-:W-:-:S04]  /*1b50*/  IADD3 R16, R16, -0x80, RZ ;  /* 0xffffff8010107810 */ /* 0x000fc80007ffe0ff */
[----:B------:R-:W-:-:S05]  /*1b60*/  SHF.R.U32.HI R16, RZ, 0x5, R16 ;  /* 0x00000005ff107819 */ /* 0x000fca0000011610 */
[----:B------:R-:W-:-:S05]  /*1b70*/  IMAD R21, R16, -0x4, R1 ;  /* 0xfffffffc10157824 */ /* 0x000fca00078e0201 */
[----:B------:R-:W2:Y:S04]  /*1b80*/  LDL R20, [R21+0x14] ;  /* 0x0000140015147983 */ /* 0x000ea80000100800 */
[----:B------:R-:W3:Y:S01]  /*1b90*/  @P6 LDL R17, [R21+0x10] ;  /* 0x0000100015116983 */ /* 0x000ee20000100800 */
[--C-:B--2---:R-:W-:Y:S01]  /*1ba0*/  IMAD.MOV.U32 R16, RZ, RZ, R20.reuse ;  /* 0x000000ffff107224 */ /* 0x104fe200078e0014 */
[-C--:B---3--:R-:W-:Y:S02]  /*1bb0*/  @P6 SHF.L.W.U32.HI R16, R17, R23.reuse, R20 ;  /* 0x0000001711106219 */ /* 0x088fe40000010e14 */
[----:B------:R-:W2:Y:S01]  /*1bc0*/  LDL R17, [R21+0x18] ;  /* 0x0000180015117983 */ /* 0x000ea20000100800 */
[----:B------:R-:W-:Y:S01]  /*1bd0*/  ISETP.GE.AND P6, PT, R10, RZ, PT ;  /* 0x000000ff0a00720c */ /* 0x000fe20003fc6270 */
[----:B------:R-:W-:Y:S01]  /*1be0*/  UMOV UR6, 0x54442d19 ;  /* 0x54442d1900067882 */ /* 0x000fe20000000000 */
[----:B------:R-:W-:Y:S01]  /*1bf0*/  UMOV UR7, 0x3bf921fb ;  /* 0x3bf921fb00077882 */ /* 0x000fe20000000000 */
[----:B--2---:R-:W-:-:S04]  /*1c00*/  SHF.L.W.U32.HI R17, R20, R23, R17 ;  /* 0x0000001714117219 */ /* 0x004fc80000010e11 */
[--C-:B------:R-:W-:Y:S02]  /*1c10*/  SHF.R.U32.HI R29, RZ, 0x1e, R17.reuse ;  /* 0x0000001eff1d7819 */ /* 0x100fe40000011611 */
[C---:B------:R-:W-:Y:S01]  /*1c20*/  SHF.L.W.U32.HI R23, R16.reuse, 0x2, R17 ;  /* 0x0000000210177819 */ /* 0x040fe20000010e11 */
[----:B------:R-:W-:-:S03]  /*1c30*/  IMAD.SHL.U32 R16, R16, 0x4, RZ ;  /* 0x0000000410107824 */ /* 0x000fc600078e00ff */
[----:B------:R-:W-:-:S05]  /*1c40*/  LEA.HI R29, R23, R29, RZ, 0x1 ;  /* 0x0000001d171d7211 */ /* 0x000fca00078f08ff */
[----:B------:R-:W-:-:S04]  /*1c50*/  IMAD.MOV R17, RZ, RZ, -R29 ;  /* 0x000000ffff117224 */ /* 0x000fc800078e0a1d */
[----:B------:R-:W-:Y:S01]  /*1c60*/  @!P6 IMAD.MOV.U32 R29, RZ, RZ, R17 ;  /* 0x000000ffff1de224 */ /* 0x000fe200078e0011 */
[----:B------:R-:W-:-:S04]  /*1c70*/  SHF.R.S32.HI R17, RZ, 0x1f, R23 ;  /* 0x0000001fff117819 */ /* 0x000fc80000011417 */
[C---:B------:R-:W-:Y:S02]  /*1c80*/  LOP3.LUT R16, R17.reuse, R16, RZ, 0x3c, !PT ;  /* 0x0000001011107212 */ /* 0x040fe400078e3cff */
[----:B------:R-:W-:Y:S02]  /*1c90*/  LOP3.LUT R17, R17, R23, RZ, 0x3c, !PT ;  /* 0x0000001711117212 */ /* 0x000fe400078e3cff */
[----:B------:R-:W-:-:S04]  /*1ca0*/  LOP3.LUT R23, R23, R10, RZ, 0x3c, !PT ;  /* 0x0000000a17177212 */ /* 0x000fc800078e3cff */
[----:B------:R-:W1:Y:S01]  /*1cb0*/  I2F.F64.S64 R16, R16 ;  /* 0x0000001000107312 */ /* 0x000e620000301c00 */
[----:B------:R-:W-:Y:S01]  /*1cc0*/  ISETP.GE.AND P6, PT, R23, RZ, PT ;  /* 0x000000ff1700720c */ /* 0x000fe20003fc6270 */
[----:B-1----:R-:W-:-:S10]  /*1cd0*/  DMUL R20, R16, UR6 ;  /* 0x0000000610147c28 */ /* 0x002fd40008000000 */
[----:B------:R-:W1:Y:S02]  /*1ce0*/  F2F.F32.F64 R20, R20 ;  /* 0x0000001400147310 */ /* 0x000e640000301000 */
[----:B01----:R-:W-:-:S07]  /*1cf0*/  FSEL R30, -R20, R20, !P6 ;  /* 0x00000014141e7208 */ /* 0x003fce0007000100 */
.L_x_10:
[----:B------:R-:W-:Y:S05]  /*1d00*/  BSYNC B0 ;  /* 0x0000000000007941 */ /* 0x000fea0003800000 */
.L_x_9:
[----:B------:R-:W0:Y:S01]  /*1d10*/  LDC.64 R20, c[0x0][0x210] ;  /* 0x00008400ff147b82 */ /* 0x000e220000000a00 */
[----:B------:R-:W-:Y:S01]  /*1d20*/  LOP3.LUT R16, R29, 0x1, RZ, 0xc0, !PT ;  /* 0x000000011d107812 */ /* 0x000fe200078ec0ff */
[----:B------:R-:W-:Y:S01]  /*1d30*/  VIADD R23, R28, 0xffffffc0 ;  /* 0xffffffc01c177836 */ /* 0x000fe20000000000 */
[----:B------:R-:W-:Y:S02]  /*1d40*/  P2R R31, PR, RZ, 0x1 ;  /* 0x00000001ff1f7803 */ /* 0x000fe40000000000 */
[----:B------:R-:W-:Y:S02]  /*1d50*/  ISETP.NE.U32.AND P6, PT, R16, 0x1, PT ;  /* 0x000000011000780c */ /* 0x000fe40003fc5070 */
[----:B------:R-:W-:Y:S02]  /*1d60*/  CS2R R16, SRZ ;  /* 0x0000000000107805 */ /* 0x000fe4000001ff00 */
[----:B------:R-:W-:Y:S01]  /*1d70*/  ISETP.GT.AND P0, PT, R6, 0x3f, PT ;  /* 0x0000003f0600780c */ /* 0x000fe20003f04270 */
[----:B------:R-:W-:Y:S01]  /*1d80*/  FMUL.FTZ R34, R30, R30 ;  /* 0x0000001e1e227220 */ /* 0x000fe20000410000 */
[----:B------:R-:W-:-:S07]  /*1d90*/  IMAD.MOV.U32 R32, RZ, RZ, 0x3c0885e4 ;  /* 0x3c0885e4ff207424 */ /* 0x000fce00078e00ff */
[----:B------:R-:W-:Y:S02]  /*1da0*/  @P6 IMAD.MOV.U32 R33, RZ, RZ, 0x37cbac00 ;  /* 0x37cbac00ff216424 */ /* 0x000fe400078e00ff */
[----:B0-----:R-:W-:-:S05]  /*1db0*/  IMAD.WIDE R22, R23, 0x2, R20 ;  /* 0x0000000217167825 */ /* 0x001fca00078e0214 */
[----:B------:R0:W5:Y:S01]  /*1dc0*/  @P0 LDG.E.EL.64 R16, desc[UR4][R22.64] ;  /* 0x0000000416100981 */ /* 0x000162000c2e1b00 */
[----:B------:R-:W-:Y:S01]  /*1dd0*/  ISETP.NE.AND P0, PT, R31, RZ, PT ;  /* 0x000000ff1f00720c */ /* 0x000fe20003f05270 */
[----:B------:R-:W-:Y:S01]  /*1de0*/  @P6 IMAD.MOV.U32 R32, RZ, RZ, 0x3d2aaabb ;  /* 0x3d2aaabbff206424 */ /* 0x000fe200078e00ff */
[----:B------:R-:W-:Y:S01]  /*1df0*/  MOV R31, 0xb94d4153 ;  /* 0xb94d4153001f7802 */ /* 0x000fe20000000f00 */
[----:B------:R-:W-:Y:S01]  /*1e00*/  @P6 FFMA.FTZ R31, R34, R33, -0.0013887860113754868507 ;  /* 0xbab607ed221f6423 */ /* 0x000fe20000010021 */
[----:B------:R-:W-:-:S03]  /*1e10*/  FSEL R30, R30, 1, !P6 ;  /* 0x3f8000001e1e7808 */ /* 0x000fc60007000000 */
[C---:B------:R-:W-:Y:S01]  /*1e20*/  FFMA.FTZ R32, R34.reuse, R31, R32 ;  /* 0x0000001f22207223 */ /* 0x040fe20000010020 */
[----:B------:R-:W-:Y:S01]  /*1e30*/  IMAD.MOV.U32 R31, RZ, RZ, -0x41d55558 ;  /* 0xbe2aaaa8ff1f7424 */ /* 0x000fe200078e00ff */
[----:B0-----:R-:W-:Y:S01]  /*1e40*/  IADD3 R22, R29, 0x1, RZ ;  /* 0x000000011d167810 */ /* 0x001fe20007ffe0ff */
[----:B------:R-:W-:Y:S02]  /*1e50*/  @P6 IMAD.MOV.U32 R31, RZ, RZ, -0x41000001 ;  /* 0xbeffffffff1f6424 */ /* 0x000fe400078e00ff */
[----:B------:R-:W-:Y:S01]  /*1e60*/  FFMA.FTZ R23, R34, R30, RZ ;  /* 0x0000001e22177223 */ /* 0x000fe200000100ff */
[----:B------:R-:W-:Y:S01]  /*1e70*/  LOP3.LUT P6, RZ, R22, 0x2, RZ, 0xc0, !PT ;  /* 0x0000000216ff7812 */ /* 0x000fe200078cc0ff */
[----:B------:R-:W-:-:S04]  /*1e80*/  FFMA.FTZ R31, R34, R32, R31 ;  /* 0x00000020221f7223 */ /* 0x000fc8000001001f */
[----:B------:R-:W-:Y:S01]  /*1e90*/  FFMA.FTZ R30, R23, R31, R30 ;  /* 0x0000001f171e7223 */ /* 0x000fe2000001001e */
[----:B------:R-:W-:-:S04]  /*1ea0*/  VIADD R23, R28, 0x40 ;  /* 0x000000401c177836 */ /* 0x000fc80000000000 */
[----:B------:R-:W-:Y:S01]  /*1eb0*/  IMAD.WIDE R22, R23, 0x2, R20 ;  /* 0x0000000217167825 */ /* 0x000fe200078e0214 */
[----:B------:R-:W-:-:S03]  /*1ec0*/  CS2R R20, SRZ ;  /* 0x0000000000147805 */ /* 0x000fc6000001ff00 */
[----:B------:R-:W-:Y:S01]  /*1ed0*/  @P6 FFMA.FTZ R30, R30, -1, RZ ;  /* 0xbf8000001e1e6823 */ /* 0x000fe200000100ff */
[----:B------:R-:W-:-:S13]  /*1ee0*/  ISETP.GE.AND P6, PT, R6, 0x40, PT ;  /* 0x000000400600780c */ /* 0x000fda0003fc6270 */
[----:B------:R0:W5:Y:S01]  /*1ef0*/  @!P6 LDG.E.EL.64 R20, desc[UR4][R22.64] ;  /* 0x000000041614e981 */ /* 0x000162000c2e1b00 */
[----:B------:R-:W-:Y:S04]  /*1f00*/  BSSY B0, `(.L_x_12) ;  /* 0x0000039000007945 */ /* 0x000fe80003800000 */
[----:B------:R-:W-:Y:S05]  /*1f10*/  @!P5 BRA `(.L_x_13) ;  /* 0x0000000000dcd947 */ /* 0x000fea0003800000 */
[----:B------:R-:W-:Y:S01]  /*1f20*/  @!P0 FMUL.FTZ R11, RZ, R7 ;  /* 0x00000007ff0b8220 */ /* 0x000fe20000410000 */
[----:B------:R-:W-:Y:S01]  /*1f30*/  @!P0 IMAD.MOV.U32 R0, RZ, RZ, RZ ;  /* 0x000000ffff008224 */ /* 0x000fe200078e00ff */
[----:B------:R-:W-:Y:S06]  /*1f40*/  @!P0 BRA `(.L_x_13) ;  /* 0x0000000000d08947 */ /* 0x000fec0003800000 */
[----:B------:R-:W-:Y:S01]  /*1f50*/  IMAD.SHL.U32 R0, R7, 0x100, RZ ;  /* 0x0000010007007824 */ /* 0x000fe200078e00ff */
[----:B------:R-:W-:Y:S01]  /*1f60*/  HFMA2.MMA R32, -RZ, RZ, 0, 0 ;  /* 0x00000000ff207435 */ /* 0x000fe200000001ff */
[----:B------:R-:W-:Y:S01]  /*1f70*/  SHF.R.U32.HI R31, RZ, 0x17, R7 ;  /* 0x00000017ff1f7819 */ /* 0x000fe20000011607 */
[----:B------:R-:W-:Y:S01]  /*1f80*/  IMAD.MOV.U32 R6, RZ, RZ, RZ ;  /* 0x000000ffff067224 */ /* 0x000fe200078e00ff */
[----:B------:R-:W-:Y:S01]  /*1f90*/  ULDC.64 UR6, c[0x4][0x8] ;  /* 0x0100020000067ab9 */ /* 0x000fe20000000a00 */
[----:B------:R-:W-:Y:S01]  /*1fa0*/  LOP3.LUT R33, R0, 0x80000000, RZ, 0xfc, !PT ;  /* 0x8000000000217812 */ /* 0x000fe200078efcff */
[----:B------:R-:W-:Y:S02]  /*1fb0*/  IMAD.MOV.U32 R0, RZ, RZ, RZ ;  /* 0x000000ffff007224 */ /* 0x000fe400078e00ff */
[----:B------:R-:W-:-:S07]  /*1fc0*/  IMAD.MOV.U32 R11, RZ, RZ, R1 ;  /* 0x000000ffff0b7224 */ /* 0x000fce00078e0001 */
.L_x_14:
[----:B0-----:R-:W-:-:S04]  /*1fd0*/  IADD3 R22, P0, R0, UR6, RZ ;  /* 0x0000000600167c10 */ /* 0x001fc8000ff1e0ff */
        /* <DEDUP_REMOVED lines=13> */
[----:B------:R-:W-:Y:S01]  /*20b0*/  LOP3.LUT R0, R31, 0xe0, RZ, 0xc0, !PT ;  /* 0x000000e01f007812 */ /* 0x000fe200078ec0ff */
[----:B------:R0:W-:Y:S01]  /*20c0*/  STL [R1+0x18], R6 ;  /* 0x0000180601007387 */ /* 0x0001e20000100800 */
[----:B------:R-:W-:-:S03]  /*20d0*/  LOP3.LUT P0, RZ, R7, 0xf800000, RZ, 0xc0, !PT ;  /* 0x0f80000007ff7812 */ /* 0x000fc6000780c0ff */
[----:B------:R-:W-:-:S05]  /*20e0*/  VIADD R0, R0, 0xffffff80 ;  /* 0xffffff8000007836 */ /* 0x000fca0000000000 */
        /* <DEDUP_REMOVED lines=14> */
[C---:B------:R-:W-:Y:S02]  /*21d0*/  LEA.HI R0, R31.reuse, R22, RZ, 0x1 ;  /* 0x000000161f007211 */ /* 0x040fe400078f08ff */
[----:B------:R-:W-:-:S03]  /*21e0*/  LOP3.LUT R7, R31, R7, RZ, 0x3c, !PT ;  /* 0x000000071f077212 */ /* 0x000fc600078e3cff */
[----:B0-----:R-:W-:-:S04]  /*21f0*/  IMAD.MOV R6, RZ, RZ, -R0 ;  /* 0x000000ffff067224 */ /* 0x001fc800078e0a00 */
[----:B------:R-:W-:Y:S01]  /*2200*/  @!P0 IMAD.MOV.U32 R0, RZ, RZ, R6 ;  /* 0x000000ffff008224 */ /* 0x000fe200078e0006 */
[----:B------:R-:W-:Y:S02]  /*2210*/  SHF.R.S32.HI R6, RZ, 0x1f, R31 ;  /* 0x0000001fff067819 */ /* 0x000fe4000001141f */
[----:B------:R-:W-:Y:S02]  /*2220*/  ISETP.GE.AND P0, PT, R7, RZ, PT ;  /* 0x000000ff0700720c */ /* 0x000fe40003f06270 */
[C---:B------:R-:W-:Y:S02]  /*2230*/  LOP3.LUT R22, R6.reuse, R11, RZ, 0x3c, !PT ;  /* 0x0000000b06167212 */ /* 0x040fe400078e3cff */
[----:B------:R-:W-:-:S06]  /*2240*/  LOP3.LUT R23, R6, R31, RZ, 0x3c, !PT ;  /* 0x0000001f06177212 */ /* 0x000fcc00078e3cff */
[----:B------:R-:W0:Y:S02]  /*2250*/  I2F.F64.S64 R22, R22 ;  /* 0x0000001600167312 */ /* 0x000e240000301c00 */
[----:B0-----:R-:W-:-:S10]  /*2260*/  DMUL R28, R22, UR6 ;  /* 0x00000006161c7c28 */ /* 0x001fd40008000000 */
[----:B------:R-:W0:Y:S02]  /*2270*/  F2F.F32.F64 R28, R28 ;  /* 0x0000001c001c7310 */ /* 0x000e240000301000 */
[----:B0-----:R-:W-:-:S07]  /*2280*/  FSEL R11, -R28, R28, !P0 ;  /* 0x0000001c1c0b7208 */ /* 0x001fce0004000100 */
.L_x_13:
[----:B------:R-:W-:Y:S05]  /*2290*/  BSYNC B0 ;  /* 0x0000000000007941 */ /* 0x000fea0003800000 */
.L_x_12:
[----:B------:R-:W-:Y:S01]  /*22a0*/  LOP3.LUT R6, R0, 0x1, RZ, 0xc0, !PT ;  /* 0x0000000100067812 */ /* 0x000fe200078ec0ff */
[----:B0-----:R-:W-:Y:S01]  /*22b0*/  FMUL.FTZ R23, R11, R11 ;  /* 0x0000000b0b177220 */ /* 0x001fe20000410000 */
[----:B------:R-:W-:Y:S01]  /*22c0*/  MOV R7, 0xb94d4153 ;  /* 0xb94d415300077802 */ /* 0x000fe20000000f00 */
[----:B------:R-:W-:Y:S01]  /*22d0*/  IMAD.MOV.U32 R22, RZ, RZ, 0x3c0885e4 ;  /* 0x3c0885e4ff167424 */ /* 0x000fe200078e00ff */
[----:B------:R-:W-:Y:S01]  /*22e0*/  ISETP.NE.U32.AND P0, PT, R6, 0x1, PT ;  /* 0x000000010600780c */ /* 0x000fe20003f05070 */
[----:B------:R-:W-:Y:S01]  /*22f0*/  BSSY B0, `(.L_x_15) ;  /* 0x0000045000007945 */ /* 0x000fe20003800000 */
[----:B------:R-:W-:Y:S01]  /*2300*/  ISETP.NE.AND P5, PT, R13, RZ, PT ;  /* 0x000000ff0d00720c */ /* 0x000fe20003fa5270 */
[----:B------:R-:W-:-:S10]  /*2310*/  IMAD.MOV.U32 R13, RZ, RZ, -0x41d55558 ;  /* 0xbe2aaaa8ff0d7424 */ /* 0x000fd400078e00ff */
[----:B------:R-:W-:Y:S01]  /*2320*/  @!P0 IMAD.MOV.U32 R6, RZ, RZ, 0x37cbac00 ;  /* 0x37cbac00ff068424 */ /* 0x000fe200078e00ff */
[----:B------:R-:W-:Y:S01]  /*2330*/  @!P0 MOV R13, 0xbeffffff ;  /* 0xbeffffff000d8802 */ /* 0x000fe20000000f00 */
[----:B------:R-:W-:Y:S02]  /*2340*/  @!P0 IMAD.MOV.U32 R22, RZ, RZ, 0x3d2aaabb ;  /* 0x3d2aaabbff168424 */ /* 0x000fe400078e00ff */
[----:B------:R-:W-:Y:S01]  /*2350*/  @!P0 FFMA.FTZ R7, R23, R6, -0.0013887860113754868507 ;  /* 0xbab607ed17078423 */ /* 0x000fe20000010006 */
[----:B------:R-:W-:Y:S02]  /*2360*/  FSEL R6, R11, 1, P0 ;  /* 0x3f8000000b067808 */ /* 0x000fe40000000000 */
[----:B------:R-:W-:Y:S01]  /*2370*/  LOP3.LUT P0, RZ, R0, 0x2, RZ, 0xc0, !PT ;  /* 0x0000000200ff7812 */ /* 0x000fe2000780c0ff */
[----:B------:R-:W-:-:S04]  /*2380*/  FFMA.FTZ R22, R23, R7, R22 ;  /* 0x0000000717167223 */ /* 0x000fc80000010016 */
[C---:B------:R-:W-:Y:S01]  /*2390*/  FFMA.FTZ R13, R23.reuse, R22, R13 ;  /* 0x00000016170d7223 */ /* 0x040fe2000001000d */
[----:B------:R-:W-:-:S04]  /*23a0*/  FFMA.FTZ R23, R23, R6, RZ ;  /* 0x0000000617177223 */ /* 0x000fc800000100ff */
[----:B------:R-:W-:-:S04]  /*23b0*/  FFMA.FTZ R6, R23, R13, R6 ;  /* 0x0000000d17067223 */ /* 0x000fc80000010006 */
        /* <DEDUP_REMOVED lines=10> */
[----:B------:R-:W-:Y:S01]  /*2460*/  ULDC.64 UR6, c[0x4][0x8] ;  /* 0x0100020000067ab9 */ /* 0x000fe20000000a00 */
[----:B------:R-:W-:Y:S01]  /*2470*/  LOP3.LUT R31, R7, 0x80000000, RZ, 0xfc, !PT ;  /* 0x80000000071f7812 */ /* 0x000fe200078efcff */
[----:B------:R-:W-:Y:S02]  /*2480*/  IMAD.MOV.U32 R7, RZ, RZ, R1 ;  /* 0x000000ffff077224 */ /* 0x000fe400078e0001 */
[----:B------:R-:W-:Y:S02]  /*2490*/  VIADD R14, R0, 0xffffff80 ;  /* 0xffffff80000e7836 */ /* 0x000fe40000000000 */
[----:B------:R-:W-:-:S03]  /*24a0*/  IMAD.MOV.U32 R0, RZ, RZ, RZ ;  /* 0x000000ffff007224 */ /* 0x000fc600078e00ff */
[----:B------:R-:W-:-:S07]  /*24b0*/  SHF.R.U32.HI R14, RZ, 0x5, R14 ;  /* 0x00000005ff0e7819 */ /* 0x000fce000001160e */
.L_x_17:
[----:B------:R-:W-:-:S04]  /*24c0*/  IADD3 R12, P0, R11, UR6, RZ ;  /* 0x000000060b0c7c10 */ /* 0x000fc8000ff1e0ff */
[----:B------:R-:W-:-:S05]  /*24d0*/  IADD3.X R13, R29, UR7, RZ, P0, !PT ;  /* 0x000000071d0d7c10 */ /* 0x000fca00087fe4ff */
[----:B------:R0:W2:Y:S01]  /*24e0*/  LDG.E.CONSTANT R23, desc[UR4][R12.64] ;  /* 0x000000040c177981 */ /* 0x0000a2000c1e9900 */
[----:B------:R-:W-:-:S04]  /*24f0*/  IADD3 R11, P1, R11, 0x4, RZ ;  /* 0x000000040b0b7810 */ /* 0x000fc80007f3e0ff */
[----:B------:R-:W-:Y:S02]  /*2500*/  ISETP.NE.U32.AND P0, PT, R11, 0x18, PT ;  /* 0x000000180b00780c */ /* 0x000fe40003f05070 */
[----:B------:R-:W-:Y:S01]  /*2510*/  IADD3.X R29, RZ, R29, RZ, P1, !PT ;  /* 0x0000001dff1d7210 */ /* 0x000fe20000ffe4ff */
[----:B0-----:R-:W-:-:S03]  /*2520*/  IMAD.MOV.U32 R12, RZ, RZ, R0 ;  /* 0x000000ffff0c7224 */ /* 0x001fc600078e0000 */
[----:B------:R-:W-:Y:S01]  /*2530*/  ISETP.NE.AND.EX P0, PT, R29, RZ, PT, P0 ;  /* 0x000000ff1d00720c */ /* 0x000fe20003f05300 */
[----:B------:R-:W-:Y:S02]  /*2540*/  IMAD.MOV.U32 R13, RZ, RZ, RZ ;  /* 0x000000ffff0d7224 */ /* 0x000fe400078e00ff */
[----:B--2---:R-:W-:-:S04]  /*2550*/  IMAD.WIDE.U32 R22, R31, R23, R12 ;  /* 0x000000171f167225 */ /* 0x004fc800078e000c */
[----:B------:R-:W-:Y:S01]  /*2560*/  IMAD.MOV.U32 R0, RZ, RZ, R23 ;  /* 0x000000ffff007224 */ /* 0x000fe200078e0017 */
[----:B------:R0:W-:Y:S02]  /*2570*/  STL [R7], R22 ;  /* 0x0000001607007387 */ /* 0x0001e40000100800 */
[----:B0-----:R-:W-:-:S03]  /*2580*/  VIADD R7, R7, 0x4 ;  /* 0x0000000407077836 */ /* 0x001fc60000000000 */
        /* <DEDUP_REMOVED lines=9> */
[----:B------:R-:W-:-:S02]  /*2620*/  ISETP.GE.AND P1, PT, R8, RZ, PT ;  /* 0x000000ff0800720c */ /* 0x000fc40003f26270 */
[-C--:B--2---:R-:W-:Y:S02]  /*2630*/  SHF.L.W.U32.HI R14, R7, R28.reuse, R14 ;  /* 0x0000001c070e7219 */ /* 0x084fe40000010e0e */
[----:B---3--:R-:W-:-:S04]  /*2640*/  @P0 SHF.L.W.U32.HI R7, R11, R28, R7 ;  /* 0x0000001c0b070219 */ /* 0x008fc80000010e07 */
[C-C-:B------:R-:W-:Y:S01]  /*2650*/  SHF.L.W.U32.HI R11, R7.reuse, 0x2, R14.reuse ;  /* 0x00000002070b7819 */ /* 0x140fe20000010e0e */
[----:B------:R-:W-:Y:S01]  /*2660*/  IMAD.SHL.U32 R7, R7, 0x4, RZ ;  /* 0x0000000407077824 */ /* 0x000fe200078e00ff */
[----:B------:R-:W-:Y:S02]  /*2670*/  SHF.R.U32.HI R14, RZ, 0x1e, R14 ;  /* 0x0000001eff0e7819 */ /* 0x000fe4000001160e */
[----:B------:R-:W-:Y:S02]  /*2680*/  SHF.R.S32.HI R22, RZ, 0x1f, R11 ;  /* 0x0000001fff167819 */ /* 0x000fe4000001140b */
[C---:B------:R-:W-:Y:S02]  /*2690*/  LEA.HI R14, R11.reuse, R14, RZ, 0x1 ;  /* 0x0000000e0b0e7211 */ /* 0x040fe400078f08ff */
[C---:B------:R-:W-:Y:S02]  /*26a0*/  LOP3.LUT R12, R22.reuse, R7, RZ, 0x3c, !PT ;  /* 0x00000007160c7212 */ /* 0x040fe400078e3cff */
[----:B------:R-:W-:Y:S01]  /*26b0*/  LOP3.LUT R13, R22, R11, RZ, 0x3c, !PT ;  /* 0x0000000b160d7212 */ /* 0x000fe200078e3cff */
[----:B0-----:R-:W-:Y:S01]  /*26c0*/  IMAD.MOV R0, RZ, RZ, -R14 ;  /* 0x000000ffff007224 */ /* 0x001fe200078e0a0e */
[----:B------:R-:W-:-:S04]  /*26d0*/  LOP3.LUT R8, R11, R8, RZ, 0x3c, !PT ;  /* 0x000000080b087212 */ /* 0x000fc800078e3cff */
[----:B------:R-:W0:Y:S01]  /*26e0*/  I2F.F64.S64 R12, R12 ;  /* 0x0000000c000c7312 */ /* 0x000e220000301c00 */
[----:B------:R-:W-:Y:S02]  /*26f0*/  ISETP.GE.AND P0, PT, R8, RZ, PT ;  /* 0x000000ff0800720c */ /* 0x000fe40003f06270 */
[----:B------:R-:W-:Y:S01]  /*2700*/  @!P1 MOV R14, R0 ;  /* 0x00000000000e9202 */ /* 0x000fe20000000f00 */
[----:B0-----:R-:W-:-:S10]  /*2710*/  DMUL R22, R12, UR6 ;  /* 0x000000060c167c28 */ /* 0x001fd40008000000 */
[----:B------:R-:W0:Y:S02]  /*2720*/  F2F.F32.F64 R22, R22 ;  /* 0x0000001600167310 */ /* 0x000e240000301000 */
[----:B0-----:R-:W-:-:S07]  /*2730*/  FSEL R12, -R22, R22, !P0 ;  /* 0x00000016160c7208 */ /* 0x001fce0004000100 */
.L_x_16:
[----:B------:R-:W-:Y:S05]  /*2740*/  BSYNC B0 ;  /* 0x0000000000007941 */ /* 0x000fea0003800000 */
.L_x_15:
[----:B------:R-:W-:Y:S01]  /*2750*/  LOP3.LUT R0, R14, 0x1, RZ, 0xc0, !PT ;  /* 0x000000010e007812 */ /* 0x000fe200078ec0ff */
[----:B------:R-:W-:Y:S01]  /*2760*/  FMUL.FTZ R13, R12, R12 ;  /* 0x0000000c0c0d7220 */ /* 0x000fe20000410000 */
[----:B------:R-:W-:Y:S01]  /*2770*/  HFMA2.MMA R11, -RZ, RZ, -1.541015625, -0.052001953125 ;  /* 0xbe2aaaa8ff0b7435 */ /* 0x000fe200000001ff */
[----:B------:R-:W-:Y:S01]  /*2780*/  IMAD.MOV.U32 R7, RZ, RZ, -0x46b2bead ;  /* 0xb94d4153ff077424 */ /* 0x000fe200078e00ff */
[----:B------:R-:W-:Y:S01]  /*2790*/  ISETP.NE.U32.AND P0, PT, R0, 0x1, PT ;  /* 0x000000010000780c */ /* 0x000fe20003f05070 */
[----:B------:R-:W-:Y:S01]  /*27a0*/  IMAD.MOV.U32 R8, RZ, RZ, 0x3c0885e4 ;  /* 0x3c0885e4ff087424 */ /* 0x000fe200078e00ff */
[----:B------:R-:W-:Y:S01]  /*27b0*/  ISETP.NE.AND P5, PT, R24, RZ, PT ;  /* 0x000000ff1800720c */ /* 0x000fe20003fa5270 */
[----:B------:R-:W-:Y:S01]  /*27c0*/  BSSY B0, `(.L_x_18) ;  /* 0x0000043000007945 */ /* 0x000fe20003800000 */
[----:B------:R-:W-:-:S09]  /*27d0*/  LOP3.LUT P1, RZ, R14, 0x2, RZ, 0xc0, !PT ;  /* 0x000000020eff7812 */ /* 0x000fd2000782c0ff */
[----:B------:R-:W-:Y:S02]  /*27e0*/  @!P0 IMAD.MOV.U32 R0, RZ, RZ, 0x37cbac00 ;  /* 0x37cbac00ff008424 */ /* 0x000fe400078e00ff */
[----:B------:R-:W-:Y:S02]  /*27f0*/  @!P0 IMAD.MOV.U32 R8, RZ, RZ, 0x3d2aaabb ;  /* 0x3d2aaabbff088424 */ /* 0x000fe400078e00ff */
[C---:B------:R-:W-:Y:S01]  /*2800*/  @!P0 FFMA.FTZ R7, R13.reuse, R0, -0.0013887860113754868507 ;  /* 0xbab607ed0d078423 */ /* 0x040fe20000010000 */
[----:B------:R-:W-:Y:S01]  /*2810*/  FSEL R0, R12, 1, P0 ;  /* 0x3f8000000c007808 */ /* 0x000fe20000000000 */
[----:B------:R-:W-:Y:S02]  /*2820*/  @!P0 IMAD.MOV.U32 R11, RZ, RZ, -0x41000001 ;  /* 0xbeffffffff0b8424 */ /* 0x000fe400078e00ff */
[C---:B------:R-:W-:Y:S02]  /*2830*/  FFMA.FTZ R8, R13.reuse, R7, R8 ;  /* 0x000000070d087223 */ /* 0x040fe40000010008 */
[----:B------:R-:W-:-:S02]  /*2840*/  FFMA.FTZ R7, R13, R0, RZ ;  /* 0x000000000d077223 */ /* 0x000fc400000100ff */
[----:B------:R-:W-:-:S04]  /*2850*/  FFMA.FTZ R11, R13, R8, R11 ;  /* 0x000000080d0b7223 */ /* 0x000fc8000001000b */
        /* <DEDUP_REMOVED lines=8> */
[----:B------:R-:W-:Y:S01]  /*28e0*/  MOV R11, RZ ;  /* 0x000000ff000b7202 */ /* 0x000fe20000000f00 */
        /* <DEDUP_REMOVED lines=8> */
.L_x_20:
[----:B------:R-:W-:-:S04]  /*2970*/  IADD3 R14, P0, R11, UR6, RZ ;  /* 0x000000060b0e7c10 */ /* 0x000fc8000ff1e0ff */
[----:B------:R-:W-:-:S05]  /*2980*/  IADD3.X R15, R13, UR7, RZ, P0, !PT ;  /* 0x000000070d0f7c10 */ /* 0x000fca00087fe4ff */
[----:B------:R0:W2:Y:S01]  /*2990*/  LDG.E.CONSTANT R23, desc[UR4][R14.64] ;  /* 0x000000040e177981 */ /* 0x0000a2000c1e9900 */
[----:B------:R-:W-:-:S04]  /*29a0*/  IADD3 R11, P1, R11, 0x4, RZ ;  /* 0x000000040b0b7810 */ /* 0x000fc80007f3e0ff */
[----:B------:R-:W-:Y:S01]  /*29b0*/  ISETP.NE.U32.AND P0, PT, R11, 0x18, PT ;  /* 0x000000180b00780c */ /* 0x000fe20003f05070 */
[----:B------:R-:W-:Y:S01]  /*29c0*/  IMAD.X R13, RZ, RZ, R13, P1 ;  /* 0x000000ffff0d7224 */ /* 0x000fe200008e060d */
[----:B0-----:R-:W-:-:S04]  /*29d0*/  HFMA2.MMA R15, -RZ, RZ, 0, 0 ;  /* 0x00000000ff0f7435 */ /* 0x001fc800000001ff */
[----:B------:R-:W-:Y:S01]  /*29e0*/  ISETP.NE.AND.EX P0, PT, R13, RZ, PT, P0 ;  /* 0x000000ff0d00720c */ /* 0x000fe20003f05300 */
[----:B------:R-:W-:-:S04]  /*29f0*/  IMAD.MOV.U32 R14, RZ, RZ, R8 ;  /* 0x000000ffff0e7224 */ /* 0x000fc800078e0008 */
[----:B--2---:R-:W-:-:S04]  /*2a00*/  IMAD.WIDE.U32 R22, R25, R23, R14 ;  /* 0x0000001719167225 */ /* 0x004fc800078e000e */
[----:B------:R-:W-:Y:S01]  /*2a10*/  IMAD.MOV.U32 R8, RZ, RZ, R23 ;  /* 0x000000ffff087224 */ /* 0x000fe200078e0017 */
[----:B------:R0:W-:Y:S02]  /*2a20*/  STL [R7], R22 ;  /* 0x0000001607007387 */ /* 0x0001e40000100800 */
[----:B0-----:R-:W-:Y:S01]  /*2a30*/  VIADD R7, R7, 0x4 ;  /* 0x0000000407077836 */ /* 0x001fe20000000000 */
[----:B------:R-:W-:Y:S06]  /*2a40*/  @P0 BRA `(.L_x_20) ;  /* 0xfffffffc00c80947 */ /* 0x000fec000383ffff */
[C---:B------:R-:W-:Y:S01]  /*2a50*/  LOP3.LUT P0, RZ, R9.reuse, 0xf800000, RZ, 0xc0, !PT ;  /* 0x0f80000009ff7812 */ /* 0x040fe2000780c0ff */
        /* <DEDUP_REMOVED lines=9> */
[----:B---3--:R-:W-:Y:S02]  /*2af0*/  @P0 SHF.L.W.U32.HI R7, R11, R24, R7 ;  /* 0x000000180b070219 */ /* 0x008fe40000010e07 */
[--C-:B------:R-:W-:Y:S02]  /*2b00*/  SHF.R.U32.HI R25, RZ, 0x1e, R12.reuse ;  /* 0x0000001eff197819 */ /* 0x100fe4000001160c */
[C---:B------:R-:W-:Y:S01]  /*2b10*/  SHF.L.W.U32.HI R14, R7.reuse, 0x2, R12 ;  /* 0x00000002070e7819 */ /* 0x040fe20000010e0c */
[----:B------:R-:W-:-:S03]  /*2b20*/  IMAD.SHL.U32 R7, R7, 0x4, RZ ;  /* 0x0000000407077824 */ /* 0x000fc600078e00ff */
[----:B------:R-:W-:Y:S02]  /*2b30*/  SHF.R.S32.HI R11, RZ, 0x1f, R14 ;  /* 0x0000001fff0b7819 */ /* 0x000fe4000001140e */
[C---:B------:R-:W-:Y:S02]  /*2b40*/  LEA.HI R25, R14.reuse, R25, RZ, 0x1 ;  /* 0x000000190e197211 */ /* 0x040fe400078f08ff */
[C---:B------:R-:W-:Y:S02]  /*2b50*/  LOP3.LUT R22, R11.reuse, R7, RZ, 0x3c, !PT ;  /* 0x000000070b167212 */ /* 0x040fe400078e3cff */
[----:B------:R-:W-:Y:S02]  /*2b60*/  LOP3.LUT R23, R11, R14, RZ, 0x3c, !PT ;  /* 0x0000000e0b177212 */ /* 0x000fe400078e3cff */
[----:B------:R-:W-:Y:S02]  /*2b70*/  LOP3.LUT R9, R14, R9, RZ, 0x3c, !PT ;  /* 0x000000090e097212 */ /* 0x000fe400078e3cff */
[----:B------:R-:W-:-:S02]  /*2b80*/  IADD3 R7, -R25, RZ, RZ ;  /* 0x000000ff19077210 */ /* 0x000fc40007ffe1ff */
[----:B------:R-:W1:Y:S01]  /*2b90*/  I2F.F64.S64 R22, R22 ;  /* 0x0000001600167312 */ /* 0x000e620000301c00 */
[----:B------:R-:W-:Y:S02]  /*2ba0*/  ISETP.GE.AND P0, PT, R9, RZ, PT ;  /* 0x000000ff0900720c */ /* 0x000fe40003f06270 */
[----:B------:R-:W-:Y:S01]  /*2bb0*/  @!P1 IMAD.MOV.U32 R25, RZ, RZ, R7 ;  /* 0x000000ffff199224 */ /* 0x000fe200078e0007 */
[----:B-1----:R-:W-:-:S10]  /*2bc0*/  DMUL R28, R22, UR6 ;  /* 0x00000006161c7c28 */ /* 0x002fd40008000000 */
[----:B------:R-:W1:Y:S02]  /*2bd0*/  F2F.F32.F64 R28, R28 ;  /* 0x0000001c001c7310 */ /* 0x000e640000301000 */
[----:B01----:R-:W-:-:S07]  /*2be0*/  FSEL R15, -R28, R28, !P0 ;  /* 0x0000001c1c0f7208 */ /* 0x003fce0004000100 */
.L_x_19:
[----:B------:R-:W-:Y:S05]  /*2bf0*/  BSYNC B0 ;  /* 0x0000000000007941 */ /* 0x000fea0003800000 */
.L_x_18:
[----:B------:R-:W-:Y:S01]  /*2c00*/  LOP3.LUT R7, R25, 0x1, RZ, 0xc0, !PT ;  /* 0x0000000119077812 */ /* 0x000fe200078ec0ff */
[----:B------:R-:W-:Y:S01]  /*2c10*/  FMUL.FTZ R12, R15, R15 ;  /* 0x0000000f0f0c7220 */ /* 0x000fe20000410000 */
[----:B------:R-:W-:Y:S01]  /*2c20*/  IMAD.MOV.U32 R8, RZ, RZ, -0x46b2bead ;  /* 0xb94d4153ff087424 */ /* 0x000fe200078e00ff */
[----:B------:R-:W-:Y:S01]  /*2c30*/  MOV R11, 0xbe2aaaa8 ;  /* 0xbe2aaaa8000b7802 */ /* 0x000fe20000000f00 */
[----:B------:R-:W-:Y:S01]  /*2c40*/  IMAD.MOV.U32 R9, RZ, RZ, 0x3c0885e4 ;  /* 0x3c0885e4ff097424 */ /* 0x000fe200078e00ff */
[----:B------:R-:W-:Y:S01]  /*2c50*/  ISETP.NE.U32.AND P0, PT, R7, 0x1, PT ;  /* 0x000000010700780c */ /* 0x000fe20003f05070 */
[----:B------:R-:W-:Y:S01]  /*2c60*/  BSSY B0, `(.L_x_21) ;  /* 0x0000043000007945 */ /* 0x000fe20003800000 */
[----:B------:R-:W-:-:S11]  /*2c70*/  LOP3.LUT P1, RZ, R25, 0x2, RZ, 0xc0, !PT ;  /* 0x0000000219ff7812 */ /* 0x000fd6000782c0ff */
        /* <DEDUP_REMOVED lines=25> */
.L_x_23:
[----:B------:R-:W-:-:S04]  /*2e10*/  IADD3 R14, P0, R11, UR6, RZ ;  /* 0x000000060b0e7c10 */ /* 0x000fc8000ff1e0ff */
[----:B------:R-:W-:-:S05]  /*2e20*/  IADD3.X R15, R13, UR7, RZ, P0, !PT ;  /* 0x000000070d0f7c10 */ /* 0x000fca00087fe4ff */
[----:B------:R0:W2:Y:S01]  /*2e30*/  LDG.E.CONSTANT R25, desc[UR4][R14.64] ;  /* 0x000000040e197981 */ /* 0x0000a2000c1e9900 */
[----:B------:R-:W-:-:S04]  /*2e40*/  IADD3 R11, P1, R11, 0x4, RZ ;  /* 0x000000040b0b7810 */ /* 0x000fc80007f3e0ff */
[----:B------:R-:W-:Y:S01]  /*2e50*/  ISETP.NE.U32.AND P0, PT, R11, 0x18, PT ;  /* 0x000000180b00780c */ /* 0x000fe20003f05070 */
[----:B------:R-:W-:Y:S01]  /*2e60*/  IMAD.X R13, RZ, RZ, R13, P1 ;  /* 0x000000ffff0d7224 */ /* 0x000fe200008e060d */
[----:B0-----:R-:W-:Y:S01]  /*2e70*/  MOV R14, R8 ;  /* 0x00000008000e7202 */ /* 0x001fe20000000f00 */
[----:B------:R-:W-:-:S03]  /*2e80*/  IMAD.MOV.U32 R15, RZ, RZ, RZ ;  /* 0x000000ffff0f7224 */ /* 0x000fc600078e00ff */
[----:B------:R-:W-:Y:S01]  /*2e90*/  ISETP.NE.AND.EX P0, PT, R13, RZ, PT, P0 ;  /* 0x000000ff0d00720c */ /* 0x000fe20003f05300 */
[----:B--2---:R-:W-:-:S04]  /*2ea0*/  IMAD.WIDE.U32 R24, R23, R25, R14 ;  /* 0x0000001917187225 */ /* 0x004fc800078e000e */
[----:B------:R-:W-:Y:S01]  /*2eb0*/  IMAD.MOV.U32 R8, RZ, RZ, R25 ;  /* 0x000000ffff087224 */ /* 0x000fe200078e0019 */
[----:B------:R0:W-:Y:S02]  /*2ec0*/  STL [R9], R24 ;  /* 0x0000001809007387 */ /* 0x0001e40000100800 */
[----:B0-----:R-:W-:-:S05]  /*2ed0*/  VIADD R9, R9, 0x4 ;  /* 0x0000000409097836 */ /* 0x001fca0000000000 */
        /* <DEDUP_REMOVED lines=12> */
[C-C-:B------:R-:W-:Y:S02]  /*2fa0*/  SHF.L.W.U32.HI R27, R9.reuse, 0x2, R12.reuse ;  /* 0x00000002091b7819 */ /* 0x140fe40000010e0c */
[----:B------:R-:W-:Y:S02]  /*2fb0*/  SHF.L.U32 R9, R9, 0x2, RZ ;  /* 0x0000000209097819 */ /* 0x000fe400000006ff */
[----:B------:R-:W-:Y:S02]  /*2fc0*/  SHF.R.S32.HI R14, RZ, 0x1f, R27 ;  /* 0x0000001fff0e7819 */ /* 0x000fe4000001141b */
[----:B------:R-:W-:Y:S02]  /*2fd0*/  SHF.R.U32.HI R12, RZ, 0x1e, R12 ;  /* 0x0000001eff0c7819 */ /* 0x000fe4000001160c */
[C---:B------:R-:W-:Y:S02]  /*2fe0*/  LOP3.LUT R22, R14.reuse, R9, RZ, 0x3c, !PT ;  /* 0x000000090e167212 */ /* 0x040fe400078e3cff */
[----:B------:R-:W-:-:S02]  /*2ff0*/  LOP3.LUT R23, R14, R27, RZ, 0x3c, !PT ;  /* 0x0000001b0e177212 */ /* 0x000fc400078e3cff */
[C---:B------:R-:W-:Y:S02]  /*3000*/  LOP3.LUT R10, R27.reuse, R10, RZ, 0x3c, !PT ;  /* 0x0000000a1b0a7212 */ /* 0x040fe400078e3cff */
[----:B------:R-:W-:Y:S02]  /*3010*/  LEA.HI R27, R27, R12, RZ, 0x1 ;  /* 0x0000000c1b1b7211 */ /* 0x000fe400078f08ff */
[----:B------:R-:W0:Y:S01]  /*3020*/  I2F.F64.S64 R22, R22 ;  /* 0x0000001600167312 */ /* 0x000e220000301c00 */
[----:B------:R-:W-:Y:S02]  /*3030*/  ISETP.GE.AND P0, PT, R10, RZ, PT ;  /* 0x000000ff0a00720c */ /* 0x000fe40003f06270 */
[----:B------:R-:W-:-:S04]  /*3040*/  IMAD.MOV R10, RZ, RZ, -R27 ;  /* 0x000000ffff0a7224 */ /* 0x000fc800078e0a1b */
[----:B------:R-:W-:Y:S01]  /*3050*/  @!P1 IMAD.MOV.U32 R27, RZ, RZ, R10 ;  /* 0x000000ffff1b9224 */ /* 0x000fe200078e000a */
[----:B0-----:R-:W-:-:S10]  /*3060*/  DMUL R8, R22, UR6 ;  /* 0x0000000616087c28 */ /* 0x001fd40008000000 */
[----:B------:R-:W0:Y:S02]  /*3070*/  F2F.F32.F64 R8, R8 ;  /* 0x0000000800087310 */ /* 0x000e240000301000 */
[----:B0-----:R-:W-:-:S07]  /*3080*/  FSEL R26, -R8, R8, !P0 ;  /* 0x00000008081a7208 */ /* 0x001fce0004000100 */
.L_x_22:
[----:B------:R-:W-:Y:S05]  /*3090*/  BSYNC B0 ;  /* 0x0000000000007941 */ /* 0x000fea0003800000 */
.L_x_21:
[C---:B------:R-:W-:Y:S01]  /*30a0*/  LOP3.LUT R8, R27.reuse, 0x1, RZ, 0xc0, !PT ;  /* 0x000000011b087812 */ /* 0x040fe200078ec0ff */
[----:B------:R-:W-:Y:S01]  /*30b0*/  FMUL.FTZ R23, R26, R26 ;  /* 0x0000001a1a177220 */ /* 0x000fe20000410000 */
[----:B-----5:R-:W-:Y:S01]  /*30c0*/  HADD2.F32 R11, -RZ, R20.H0_H0 ;  /* 0x20000014ff0b7230 */ /* 0x020fe20000004100 */
[----:B------:R-:W-:Y:S01]  /*30d0*/  LOP3.LUT P1, RZ, R27, 0x2, RZ, 0xc0, !PT ;  /* 0x000000021bff7812 */ /* 0x000fe2000782c0ff */
[----:B------:R-:W-:Y:S01]  /*30e0*/  IMAD.MOV.U32 R9, RZ, RZ, 0x3c0885e4 ;  /* 0x3c0885e4ff097424 */ /* 0x000fe200078e00ff */
[----:B------:R-:W-:Y:S01]  /*30f0*/  ISETP.NE.U32.AND P0, PT, R8, 0x1, PT ;  /* 0x000000010800780c */ /* 0x000fe20003f05070 */
[----:B------:R-:W-:Y:S02]  /*3100*/  IMAD.MOV.U32 R8, RZ, RZ, -0x46b2bead ;  /* 0xb94d4153ff087424 */ /* 0x000fe400078e00ff */
[----:B------:R-:W-:Y:S02]  /*3110*/  HADD2.F32 R15, -RZ, R16.H0_H0 ;  /* 0x20000010ff0f7230 */ /* 0x000fe40000004100 */
[----:B------:R-:W-:Y:S01]  /*3120*/  @!P6 FADD R15, RZ, -R11 ;  /* 0x8000000bff0fe221 */ /* 0x000fe20000000000 */
[----:B------:R-:W-:Y:S01]  /*3130*/  HADD2.F32 R20, -RZ, R20.H1_H1 ;  /* 0x30000014ff147230 */ /* 0x000fe20000004100 */
[----:B------:R-:W-:Y:S01]  /*3140*/  FSEL R26, R26, 1, P0 ;  /* 0x3f8000001a1a7808 */ /* 0x000fe20000000000 */
[----:B------:R-:W-:-:S02]  /*3150*/  HADD2.F32 R13, -RZ, R16.H1_H1 ;  /* 0x30000010ff0d7230 */ /* 0x000fc40000004100 */
[----:B------:R-:W-:Y:S01]  /*3160*/  FMUL R6, R15, R6 ;  /* 0x000000060f067220 */ /* 0x000fe20000400000 */
[----:B------:R-:W-:Y:S02]  /*3170*/  HADD2.F32 R14, -RZ, R21.H0_H0 ;  /* 0x20000015ff0e7230 */ /* 0x000fe40000004100 */
[----:B------:R-:W-:Y:S01]  /*3180*/  @!P6 FADD R13, RZ, -R20 ;  /* 0x80000014ff0de221 */ /* 0x000fe20000000000 */
[----:B------:R-:W-:Y:S01]  /*3190*/  HADD2.F32 R21, -RZ, R21.H1_H1 ;  /* 0x30000015ff157230 */ /* 0x000fe20000004100 */
[----:B------:R-:W-:Y:S01]  /*31a0*/  @!P0 MOV R10, 0x37cbac00 ;  /* 0x37cbac00000a8802 */ /* 0x000fe20000000f00 */
[----:B------:R-:W-:Y:S02]  /*31b0*/  @!P0 IMAD.MOV.U32 R9, RZ, RZ, 0x3d2aaabb ;  /* 0x3d2aaabbff098424 */ /* 0x000fe400078e00ff */
[----:B------:R-:W-:Y:S01]  /*31c0*/  FMUL R13, R13, R0 ;  /* 0x000000000d0d7220 */ /* 0x000fe20000400000 */
[----:B------:R-:W-:Y:S02]  /*31d0*/  HADD2.F32 R12, -RZ, R17.H0_H0 ;  /* 0x20000011ff0c7230 */ /* 0x000fe40000004100 */
[----:B------:R-:W-:Y:S01]  /*31e0*/  @!P6 FADD R12, RZ, -R14 ;  /* 0x8000000eff0ce221 */ /* 0x000fe20000000000 */
[----:B------:R-:W-:Y:S01]  /*31f0*/  @!P0 FFMA.FTZ R8, R23, R10, -0.0013887860113754868507 ;  /* 0xbab607ed17088423 */ /* 0x000fe2000001000a */
[----:B------:R-:W-:-:S02]  /*3200*/  IMAD.MOV.U32 R10, RZ, RZ, -0x41d55558 ;  /* 0xbe2aaaa8ff0a7424 */ /* 0x000fc400078e00ff */
[----:B------:R-:W-:Y:S02]  /*3210*/  @!P0 IMAD.MOV.U32 R10, RZ, RZ, -0x41000001 ;  /* 0xbeffffffff0a8424 */ /* 0x000fe400078e00ff */
[C---:B------:R-:W-:Y:S01]  /*3220*/  FFMA.FTZ R11, R23.reuse, R8, R9 ;  /* 0x00000008170b7223 */ /* 0x040fe20000010009 */
[----:B------:R-:W-:Y:S01]  /*3230*/  HADD2.F32 R17, -RZ, R17.H1_H1 ;  /* 0x30000011ff117230 */ /* 0x000fe20000004100 */
[----:B------:R-:W0:Y:S01]  /*3240*/  LDC.64 R8, c[0x0][0x220] ;  /* 0x00008800ff087b82 */ /* 0x000e220000000a00 */
[----:B------:R-:W-:Y:S01]  /*3250*/  @!P6 FADD R17, RZ, -R21 ;  /* 0x80000015ff11e221 */ /* 0x000fe20000000000 */
[C---:B------:R-:W-:Y:S01]  /*3260*/  FFMA.FTZ R11, R23.reuse, R11, R10 ;  /* 0x0000000b170b7223 */ /* 0x040fe2000001000a */
[----:B------:R-:W-:Y:S01]  /*3270*/  FFMA.FTZ R23, R23, R26, RZ ;  /* 0x0000001a17177223 */ /* 0x000fe200000100ff */
[----:B------:R-:W-:Y:S01]  /*3280*/  FMUL R12, R12, R7 ;  /* 0x000000070c0c7220 */ /* 0x000fe20000400000 */
[----:B------:R-:W-:Y:S02]  /*3290*/  HADD2.F32 R7, -RZ, R18.H0_H0 ;  /* 0x20000012ff077230 */ /* 0x000fe40000004100 */
[----:B------:R-:W-:Y:S01]  /*32a0*/  FFMA.FTZ R0, R23, R11, R26 ;  /* 0x0000000b17007223 */ /* 0x000fe2000001001a */
[----:B------:R-:W-:-:S02]  /*32b0*/  HADD2.F32 R11, -RZ, R19.H0_H0 ;  /* 0x20000013ff0b7230 */ /* 0x000fc40000004100 */
[----:B------:R-:W-:Y:S02]  /*32c0*/  HADD2.F32 R18, -RZ, R18.H1_H1 ;  /* 0x30000012ff127230 */ /* 0x000fe40000004100 */
[----:B------:R-:W-:Y:S01]  /*32d0*/  @P1 FFMA.FTZ R0, R0, -1, RZ ;  /* 0xbf80000000001823 */ /* 0x000fe200000100ff */
[----:B------:R-:W-:Y:S02]  /*32e0*/  HADD2.F32 R19, -RZ, R19.H1_H1 ;  /* 0x30000013ff137230 */ /* 0x000fe40000004100 */
[----:B------:R-:W-:Y:S01]  /*32f0*/  FFMA R6, R7, R2, R6 ;  /* 0x0000000207067223 */ /* 0x000fe20000000006 */
[----:B------:R-:W-:Y:S01]  /*3300*/  FFMA R7, R11, R4, R12 ;  /* 0x000000040b077223 */ /* 0x000fe2000000000c */
[----:B------:R-:W-:Y:S01]  /*3310*/  FMUL R0, R17, R0 ;  /* 0x0000000011007220 */ /* 0x000fe20000400000 */
[----:B------:R-:W-:-:S03]  /*3320*/  FFMA R13, R18, R3, R13 ;  /* 0x00000003120d7223 */ /* 0x000fc6000000000d */
[----:B------:R-:W-:Y:S02]  /*3330*/  FFMA R0, R19, R30, R0 ;  /* 0x0000001e13007223 */ /* 0x000fe40000000000 */
[----:B------:R-:W-:Y:S01]  /*3340*/  F2FP.F16.F32.PACK_AB R6, R13, R6 ;  /* 0x000000060d06723e */ /* 0x000fe200000000ff */
[----:B0-----:R-:W-:Y:S02]  /*3350*/  IMAD.WIDE R8, R5, 0x2, R8 ;  /* 0x0000000205087825 */ /* 0x001fe400078e0208 */
[----:B------:R-:W-:-:S05]  /*3360*/  F2FP.F16.F32.PACK_AB R7, R0, R7 ;  /* 0x000000070007723e */ /* 0x000fca00000000ff */
[----:B------:R-:W-:Y:S01]  /*3370*/  STG.E.64 desc[UR4][R8.64], R6 ;  /* 0x0000000608007986 */ /* 0x000fe2000c101b04 */
[----:B------:R-:W-:Y:S05]  /*3380*/  EXIT ;  /* 0x000000000000794d */ /* 0x000fea0003800000 */
.L_x_24:
[----:B------:R-:W-:-:S00]  /*3390*/  BRA `(.L_x_24) ;  /* 0xfffffffc00fc7947 */ /* 0x000fc0000383ffff */
[----:B------:R-:W-:-:S00]  /*33a0*/  NOP ;  /* 0x0000000000007918 */ /* 0x000fc00000000000 */
        /* <DEDUP_REMOVED lines=13> */
.L_x_25:


//--------------------- .nv.global.init           --------------------------
	.section	.nv.global.init,"aw",@progbits
	.align	4
.nv.global.init:
	.type		__cudart_i2opi_f,@object
	.size		__cudart_i2opi_f,(_$_str - __cudart_i2opi_f)
__cudart_i2opi_f:
        /*0000*/ 	.byte	0x41, 0x90, 0x43, 0x3c, 0x99, 0x95, 0x62, 0xdb, 0xc0, 0xdd, 0x34, 0xf5, 0xd1, 0x57, 0x27, 0xfc
        /*0010*/ 	.byte	0x29, 0x15, 0x44, 0x4e, 0x6e, 0x83, 0xf9, 0xa2
	.type		_$_str,@object
	.size		_$_str,(.L_0 - _$_str)
_$_str:
        /*0018*/ 	.byte	0x5f, 0x5f, 0x43, 0x55, 0x44, 0x41, 0x5f, 0x46, 0x54, 0x5a, 0x00
.L_0:


//--------------------- .nv.constant0.triton_poi_fused_clone_2 --------------------------
	.section	.nv.constant0.triton_poi_fused_clone_2,"a",@progbits
	.sectionflags	@""
	.align	4
.nv.constant0.triton_poi_fused_clone_2:
	.zero		576
